//
// Generated by NVIDIA NVVM Compiler
//
// Compiler Build ID: CL-36424714
// Cuda compilation tools, release 13.0, V13.0.88
// Based on NVVM 20.0.0
//

.version 9.0
.target sm_100
.address_size 64

	// .globl	_Z10initializePfS_S_S_S_
.func  (.param .b64 func_retval0) __internal_accurate_pow
(
	.param .b64 __internal_accurate_pow_param_0,
	.param .b64 __internal_accurate_pow_param_1
)
;
.global .align 4 .b8 precalc_xorwow_matrix[102400];
.global .align 4 .b8 precalc_xorwow_offset_matrix[102400];
.global .align 4 .b8 mrg32k3aM1[2304];
.global .align 4 .b8 mrg32k3aM2[2304];
.global .align 4 .b8 mrg32k3aM1SubSeq[2016];
.global .align 4 .b8 mrg32k3aM2SubSeq[2016];
.global .align 4 .b8 mrg32k3aM1Seq[2304];
.global .align 4 .b8 mrg32k3aM2Seq[2304];
.const .align 8 .b8 __cr_lgamma_table[72];

.visible .entry _Z10initializePfS_S_S_S_(
	.param .u64 .ptr .align 1 _Z10initializePfS_S_S_S__param_0,
	.param .u64 .ptr .align 1 _Z10initializePfS_S_S_S__param_1,
	.param .u64 .ptr .align 1 _Z10initializePfS_S_S_S__param_2,
	.param .u64 .ptr .align 1 _Z10initializePfS_S_S_S__param_3,
	.param .u64 .ptr .align 1 _Z10initializePfS_S_S_S__param_4
)
{
	.reg .b32 	%r<6>;
	.reg .b64 	%rd<17>;

	ld.param.u64 	%rd1, [_Z10initializePfS_S_S_S__param_0];
	ld.param.u64 	%rd2, [_Z10initializePfS_S_S_S__param_1];
	ld.param.u64 	%rd3, [_Z10initializePfS_S_S_S__param_2];
	ld.param.u64 	%rd4, [_Z10initializePfS_S_S_S__param_3];
	ld.param.u64 	%rd5, [_Z10initializePfS_S_S_S__param_4];
	cvta.to.global.u64 	%rd6, %rd1;
	cvta.to.global.u64 	%rd7, %rd2;
	cvta.to.global.u64 	%rd8, %rd4;
	cvta.to.global.u64 	%rd9, %rd5;
	cvta.to.global.u64 	%rd10, %rd3;
	mov.u32 	%r1, %tid.x;
	mul.wide.u32 	%rd11, %r1, 4;
	add.s64 	%rd12, %rd6, %rd11;
	mov.b32 	%r2, 1333788672;
	st.global.u32 	[%rd12], %r2;
	add.s64 	%rd13, %rd7, %rd11;
	st.global.u32 	[%rd13], %r2;
	add.s64 	%rd14, %rd8, %rd11;
	mov.b32 	%r3, 1250103919;
	st.global.u32 	[%rd14], %r3;
	add.s64 	%rd15, %rd9, %rd11;
	mov.b32 	%r4, 981668463;
	st.global.u32 	[%rd15], %r4;
	add.s64 	%rd16, %rd10, %rd11;
	mov.b32 	%r5, 1150017536;
	st.global.u32 	[%rd16], %r5;
	ret;

}
	// .globl	_Z16updateVelocitiesPfS_S_S_S_
.visible .entry _Z16updateVelocitiesPfS_S_S_S_(
	.param .u64 .ptr .align 1 _Z16updateVelocitiesPfS_S_S_S__param_0,
	.param .u64 .ptr .align 1 _Z16updateVelocitiesPfS_S_S_S__param_1,
	.param .u64 .ptr .align 1 _Z16updateVelocitiesPfS_S_S_S__param_2,
	.param .u64 .ptr .align 1 _Z16updateVelocitiesPfS_S_S_S__param_3,
	.param .u64 .ptr .align 1 _Z16updateVelocitiesPfS_S_S_S__param_4
)
{
	.reg .pred 	%p<81>;
	.reg .b32 	%r<107>;
	.reg .b32 	%f<23>;
	.reg .b64 	%rd<34>;
	.reg .b64 	%fd<133>;

	ld.param.u64 	%rd4, [_Z16updateVelocitiesPfS_S_S_S__param_0];
	ld.param.u64 	%rd7, [_Z16updateVelocitiesPfS_S_S_S__param_3];
	ld.param.u64 	%rd8, [_Z16updateVelocitiesPfS_S_S_S__param_4];
	cvta.to.global.u64 	%rd9, %rd8;
	cvta.to.global.u64 	%rd10, %rd7;
	cvta.to.global.u64 	%rd11, %rd4;
	mov.u32 	%r1, %tid.x;
	mul.wide.u32 	%rd12, %r1, 4;
	add.s64 	%rd13, %rd11, %rd12;
	ld.global.f32 	%f1, [%rd13];
	mov.u32 	%r12, %tid.y;
	mul.wide.u32 	%rd14, %r12, 4;
	add.s64 	%rd1, %rd11, %rd14;
	ld.global.f32 	%f2, [%rd1];
	add.s64 	%rd15, %rd10, %rd12;
	ld.global.f32 	%f13, [%rd15];
	add.s64 	%rd16, %rd9, %rd12;
	ld.global.f32 	%f3, [%rd16];
	add.s64 	%rd2, %rd10, %rd14;
	ld.global.f32 	%f14, [%rd2];
	add.s64 	%rd3, %rd9, %rd14;
	ld.global.f32 	%f4, [%rd3];
	sub.f32 	%f5, %f13, %f14;
	cvt.f64.f32 	%fd1, %f5;
	{
	.reg .b32 %temp; 
	mov.b64 	{%temp, %r2}, %fd1;
	}
	mov.f64 	%fd52, 0d4000000000000000;
	{
	.reg .b32 %temp; 
	mov.b64 	{%temp, %r13}, %fd52;
	}
	and.b32  	%r4, %r13, 2146435072;
	setp.eq.s32 	%p1, %r4, 1062207488;
	abs.f64 	%fd2, %fd1;
	{ // callseq 0, 0
	.param .b64 param0;
	st.param.f64 	[param0], %fd2;
	.param .b64 param1;
	st.param.f64 	[param1], 0d4000000000000000;
	.param .b64 retval0;
	call.uni (retval0), 
	__internal_accurate_pow, 
	(
	param0, 
	param1
	);
	ld.param.f64 	%fd53, [retval0];
	} // callseq 0
	setp.lt.s32 	%p2, %r2, 0;
	neg.f64 	%fd55, %fd53;
	selp.f64 	%fd56, %fd55, %fd53, %p1;
	selp.f64 	%fd122, %fd56, %fd53, %p2;
	setp.neu.f32 	%p3, %f5, 0f00000000;
	@%p3 bra 	$L__BB1_2;
	setp.eq.s32 	%p4, %r4, 1062207488;
	selp.b32 	%r14, %r2, 0, %p4;
	setp.lt.s32 	%p5, %r13, 0;
	or.b32  	%r15, %r14, 2146435072;
	selp.b32 	%r16, %r15, %r14, %p5;
	mov.b32 	%r17, 0;
	mov.b64 	%fd122, {%r17, %r16};
$L__BB1_2:
	add.f64 	%fd57, %fd1, 0d4000000000000000;
	{
	.reg .b32 %temp; 
	mov.b64 	{%temp, %r18}, %fd57;
	}
	and.b32  	%r19, %r18, 2146435072;
	setp.ne.s32 	%p6, %r19, 2146435072;
	@%p6 bra 	$L__BB1_7;
	setp.num.f32 	%p7, %f5, %f5;
	@%p7 bra 	$L__BB1_5;
	mov.f64 	%fd58, 0d4000000000000000;
	add.rn.f64 	%fd122, %fd1, %fd58;
	bra.uni 	$L__BB1_7;
$L__BB1_5:
	setp.neu.f64 	%p8, %fd2, 0d7FF0000000000000;
	@%p8 bra 	$L__BB1_7;
	setp.lt.s32 	%p9, %r2, 0;
	setp.eq.s32 	%p10, %r4, 1062207488;
	setp.lt.s32 	%p11, %r13, 0;
	selp.b32 	%r21, 0, 2146435072, %p11;
	and.b32  	%r22, %r13, 2147483647;
	setp.ne.s32 	%p12, %r22, 1071644672;
	or.b32  	%r23, %r21, -2147483648;
	selp.b32 	%r24, %r23, %r21, %p12;
	selp.b32 	%r25, %r24, %r21, %p10;
	selp.b32 	%r26, %r25, %r21, %p9;
	mov.b32 	%r27, 0;
	mov.b64 	%fd122, {%r27, %r26};
$L__BB1_7:
	setp.eq.s32 	%p13, %r4, 1062207488;
	setp.eq.f32 	%p14, %f5, 0f3F800000;
	selp.f64 	%fd9, 0d3FF0000000000000, %fd122, %p14;
	sub.f32 	%f6, %f3, %f4;
	cvt.f64.f32 	%fd10, %f6;
	{
	.reg .b32 %temp; 
	mov.b64 	{%temp, %r5}, %fd10;
	}
	abs.f64 	%fd11, %fd10;
	{ // callseq 1, 0
	.param .b64 param0;
	st.param.f64 	[param0], %fd11;
	.param .b64 param1;
	st.param.f64 	[param1], 0d4000000000000000;
	.param .b64 retval0;
	call.uni (retval0), 
	__internal_accurate_pow, 
	(
	param0, 
	param1
	);
	ld.param.f64 	%fd59, [retval0];
	} // callseq 1
	setp.lt.s32 	%p15, %r5, 0;
	neg.f64 	%fd61, %fd59;
	selp.f64 	%fd62, %fd61, %fd59, %p13;
	selp.f64 	%fd124, %fd62, %fd59, %p15;
	setp.neu.f32 	%p16, %f6, 0f00000000;
	@%p16 bra 	$L__BB1_9;
	setp.eq.s32 	%p17, %r4, 1062207488;
	selp.b32 	%r29, %r5, 0, %p17;
	setp.lt.s32 	%p18, %r13, 0;
	or.b32  	%r30, %r29, 2146435072;
	selp.b32 	%r31, %r30, %r29, %p18;
	mov.b32 	%r32, 0;
	mov.b64 	%fd124, {%r32, %r31};
$L__BB1_9:
	add.f64 	%fd63, %fd10, 0d4000000000000000;
	{
	.reg .b32 %temp; 
	mov.b64 	{%temp, %r33}, %fd63;
	}
	and.b32  	%r34, %r33, 2146435072;
	setp.ne.s32 	%p19, %r34, 2146435072;
	@%p19 bra 	$L__BB1_14;
	setp.num.f32 	%p20, %f6, %f6;
	@%p20 bra 	$L__BB1_12;
	mov.f64 	%fd64, 0d4000000000000000;
	add.rn.f64 	%fd124, %fd10, %fd64;
	bra.uni 	$L__BB1_14;
$L__BB1_12:
	setp.neu.f64 	%p21, %fd11, 0d7FF0000000000000;
	@%p21 bra 	$L__BB1_14;
	setp.lt.s32 	%p22, %r5, 0;
	setp.eq.s32 	%p23, %r4, 1062207488;
	setp.lt.s32 	%p24, %r13, 0;
	selp.b32 	%r36, 0, 2146435072, %p24;
	and.b32  	%r37, %r13, 2147483647;
	setp.ne.s32 	%p25, %r37, 1071644672;
	or.b32  	%r38, %r36, -2147483648;
	selp.b32 	%r39, %r38, %r36, %p25;
	selp.b32 	%r40, %r39, %r36, %p23;
	selp.b32 	%r41, %r40, %r36, %p22;
	mov.b32 	%r42, 0;
	mov.b64 	%fd124, {%r42, %r41};
$L__BB1_14:
	setp.eq.f32 	%p26, %f6, 0f3F800000;
	selp.f64 	%fd65, 0d3FF0000000000000, %fd124, %p26;
	add.f64 	%fd66, %fd9, %fd65;
	sqrt.rn.f64 	%fd67, %fd66;
	cvt.rn.f32.f64 	%f7, %fd67;
	cvt.f64.f32 	%fd18, %f7;
	{
	.reg .b32 %temp; 
	mov.b64 	{%temp, %r6}, %fd18;
	}
	mov.f64 	%fd68, 0d4008000000000000;
	{
	.reg .b32 %temp; 
	mov.b64 	{%temp, %r43}, %fd68;
	}
	and.b32  	%r8, %r43, 2146435072;
	setp.eq.s32 	%p27, %r8, 1073741824;
	abs.f64 	%fd19, %fd18;
	{ // callseq 2, 0
	.param .b64 param0;
	st.param.f64 	[param0], %fd19;
	.param .b64 param1;
	st.param.f64 	[param1], 0d4008000000000000;
	.param .b64 retval0;
	call.uni (retval0), 
	__internal_accurate_pow, 
	(
	param0, 
	param1
	);
	ld.param.f64 	%fd69, [retval0];
	} // callseq 2
	setp.lt.s32 	%p28, %r6, 0;
	neg.f64 	%fd71, %fd69;
	selp.f64 	%fd72, %fd71, %fd69, %p27;
	selp.f64 	%fd126, %fd72, %fd69, %p28;
	setp.neu.f32 	%p29, %f7, 0f00000000;
	@%p29 bra 	$L__BB1_16;
	setp.eq.s32 	%p30, %r8, 1073741824;
	selp.b32 	%r44, %r6, 0, %p30;
	setp.lt.s32 	%p31, %r43, 0;
	or.b32  	%r45, %r44, 2146435072;
	selp.b32 	%r46, %r45, %r44, %p31;
	mov.b32 	%r47, 0;
	mov.b64 	%fd126, {%r47, %r46};
$L__BB1_16:
	add.f64 	%fd73, %fd18, 0d4008000000000000;
	{
	.reg .b32 %temp; 
	mov.b64 	{%temp, %r48}, %fd73;
	}
	and.b32  	%r49, %r48, 2146435072;
	setp.ne.s32 	%p32, %r49, 2146435072;
	@%p32 bra 	$L__BB1_21;
	setp.num.f32 	%p33, %f7, %f7;
	@%p33 bra 	$L__BB1_19;
	mov.f64 	%fd74, 0d4008000000000000;
	add.rn.f64 	%fd126, %fd18, %fd74;
	bra.uni 	$L__BB1_21;
$L__BB1_19:
	setp.neu.f64 	%p34, %fd19, 0d7FF0000000000000;
	@%p34 bra 	$L__BB1_21;
	setp.lt.s32 	%p35, %r6, 0;
	setp.eq.s32 	%p36, %r8, 1073741824;
	setp.lt.s32 	%p37, %r43, 0;
	selp.b32 	%r51, 0, 2146435072, %p37;
	and.b32  	%r52, %r43, 2147483647;
	setp.ne.s32 	%p38, %r52, 1071644672;
	or.b32  	%r53, %r51, -2147483648;
	selp.b32 	%r54, %r53, %r51, %p38;
	selp.b32 	%r55, %r54, %r51, %p36;
	selp.b32 	%r56, %r55, %r51, %p35;
	mov.b32 	%r57, 0;
	mov.b64 	%fd126, {%r57, %r56};
$L__BB1_21:
	ld.param.u64 	%rd33, [_Z16updateVelocitiesPfS_S_S_S__param_4];
	ld.param.u64 	%rd32, [_Z16updateVelocitiesPfS_S_S_S__param_3];
	ld.param.u64 	%rd30, [_Z16updateVelocitiesPfS_S_S_S__param_1];
	ld.param.u64 	%rd29, [_Z16updateVelocitiesPfS_S_S_S__param_0];
	{ // callseq 3, 0
	.param .b64 param0;
	st.param.f64 	[param0], 0d4024000000000000;
	.param .b64 param1;
	st.param.f64 	[param1], 0dC026000000000000;
	.param .b64 retval0;
	call.uni (retval0), 
	__internal_accurate_pow, 
	(
	param0, 
	param1
	);
	ld.param.f64 	%fd75, [retval0];
	} // callseq 3
	neg.f64 	%fd77, %fd75;
	mov.f64 	%fd78, 0d4024000000000000;
	{
	.reg .b32 %temp; 
	mov.b64 	{%temp, %r58}, %fd78;
	}
	setp.lt.s32 	%p39, %r58, 0;
	mov.f64 	%fd79, 0dC026000000000000;
	{
	.reg .b32 %temp; 
	mov.b64 	{%temp, %r59}, %fd79;
	}
	and.b32  	%r61, %r59, 2146435072;
	setp.eq.s32 	%p40, %r61, 1075838976;
	selp.f64 	%fd80, %fd77, %fd75, %p40;
	selp.f64 	%fd81, %fd80, %fd75, %p39;
	mul.f64 	%fd82, %fd81, 0d401AB126E978D4FE;
	setp.eq.s32 	%p41, %r4, 1062207488;
	setp.eq.f32 	%p42, %f7, 0f3F800000;
	selp.f64 	%fd83, 0d3FF0000000000000, %fd126, %p42;
	cvt.f64.f32 	%fd84, %f2;
	cvt.f64.f32 	%fd85, %f1;
	mul.f64 	%fd86, %fd82, %fd85;
	mul.f64 	%fd87, %fd86, %fd84;
	div.rn.f64 	%fd88, %fd87, %fd83;
	mul.f64 	%fd89, %fd88, %fd1;
	cvta.to.global.u64 	%rd17, %rd30;
	mul.wide.u32 	%rd18, %r1, 4;
	add.s64 	%rd19, %rd17, %rd18;
	ld.global.f32 	%f15, [%rd19];
	cvt.f64.f32 	%fd90, %f15;
	sub.f64 	%fd91, %fd90, %fd89;
	cvt.rn.f32.f64 	%f16, %fd91;
	st.global.f32 	[%rd19], %f16;
	cvta.to.global.u64 	%rd20, %rd29;
	add.s64 	%rd21, %rd20, %rd18;
	ld.global.f32 	%f17, [%rd21];
	cvt.f64.f32 	%fd92, %f17;
	mul.f64 	%fd93, %fd82, %fd92;
	ld.global.f32 	%f18, [%rd1];
	cvt.f64.f32 	%fd94, %f18;
	mul.f64 	%fd26, %fd93, %fd94;
	cvta.to.global.u64 	%rd22, %rd32;
	add.s64 	%rd23, %rd22, %rd18;
	ld.global.f32 	%f19, [%rd23];
	cvta.to.global.u64 	%rd24, %rd33;
	add.s64 	%rd25, %rd24, %rd18;
	ld.global.f32 	%f8, [%rd25];
	ld.global.f32 	%f20, [%rd2];
	ld.global.f32 	%f9, [%rd3];
	sub.f32 	%f10, %f19, %f20;
	cvt.f64.f32 	%fd27, %f10;
	{
	.reg .b32 %temp; 
	mov.b64 	{%temp, %r9}, %fd27;
	}
	abs.f64 	%fd28, %fd27;
	{ // callseq 4, 0
	.param .b64 param0;
	st.param.f64 	[param0], %fd28;
	.param .b64 param1;
	st.param.f64 	[param1], 0d4000000000000000;
	.param .b64 retval0;
	call.uni (retval0), 
	__internal_accurate_pow, 
	(
	param0, 
	param1
	);
	ld.param.f64 	%fd95, [retval0];
	} // callseq 4
	setp.lt.s32 	%p43, %r9, 0;
	neg.f64 	%fd97, %fd95;
	selp.f64 	%fd98, %fd97, %fd95, %p41;
	selp.f64 	%fd128, %fd98, %fd95, %p43;
	setp.neu.f32 	%p44, %f10, 0f00000000;
	@%p44 bra 	$L__BB1_23;
	setp.eq.s32 	%p45, %r4, 1062207488;
	selp.b32 	%r63, %r9, 0, %p45;
	setp.lt.s32 	%p46, %r13, 0;
	or.b32  	%r64, %r63, 2146435072;
	selp.b32 	%r65, %r64, %r63, %p46;
	mov.b32 	%r66, 0;
	mov.b64 	%fd128, {%r66, %r65};
$L__BB1_23:
	add.f64 	%fd99, %fd27, 0d4000000000000000;
	{
	.reg .b32 %temp; 
	mov.b64 	{%temp, %r67}, %fd99;
	}
	and.b32  	%r68, %r67, 2146435072;
	setp.ne.s32 	%p47, %r68, 2146435072;
	@%p47 bra 	$L__BB1_28;
	setp.num.f32 	%p48, %f10, %f10;
	@%p48 bra 	$L__BB1_26;
	mov.f64 	%fd100, 0d4000000000000000;
	add.rn.f64 	%fd128, %fd27, %fd100;
	bra.uni 	$L__BB1_28;
$L__BB1_26:
	setp.neu.f64 	%p49, %fd28, 0d7FF0000000000000;
	@%p49 bra 	$L__BB1_28;
	setp.lt.s32 	%p50, %r9, 0;
	setp.eq.s32 	%p51, %r4, 1062207488;
	setp.lt.s32 	%p52, %r13, 0;
	selp.b32 	%r70, 0, 2146435072, %p52;
	and.b32  	%r71, %r13, 2147483647;
	setp.ne.s32 	%p53, %r71, 1071644672;
	or.b32  	%r72, %r70, -2147483648;
	selp.b32 	%r73, %r72, %r70, %p53;
	selp.b32 	%r74, %r73, %r70, %p51;
	selp.b32 	%r75, %r74, %r70, %p50;
	mov.b32 	%r76, 0;
	mov.b64 	%fd128, {%r76, %r75};
$L__BB1_28:
	setp.eq.s32 	%p54, %r4, 1062207488;
	setp.eq.f32 	%p55, %f10, 0f3F800000;
	selp.f64 	%fd35, 0d3FF0000000000000, %fd128, %p55;
	sub.f32 	%f11, %f8, %f9;
	cvt.f64.f32 	%fd36, %f11;
	{
	.reg .b32 %temp; 
	mov.b64 	{%temp, %r10}, %fd36;
	}
	abs.f64 	%fd37, %fd36;
	{ // callseq 5, 0
	.param .b64 param0;
	st.param.f64 	[param0], %fd37;
	.param .b64 param1;
	st.param.f64 	[param1], 0d4000000000000000;
	.param .b64 retval0;
	call.uni (retval0), 
	__internal_accurate_pow, 
	(
	param0, 
	param1
	);
	ld.param.f64 	%fd101, [retval0];
	} // callseq 5
	setp.lt.s32 	%p56, %r10, 0;
	neg.f64 	%fd103, %fd101;
	selp.f64 	%fd104, %fd103, %fd101, %p54;
	selp.f64 	%fd130, %fd104, %fd101, %p56;
	setp.neu.f32 	%p57, %f11, 0f00000000;
	@%p57 bra 	$L__BB1_30;
	setp.eq.s32 	%p58, %r4, 1062207488;
	selp.b32 	%r78, %r10, 0, %p58;
	setp.lt.s32 	%p59, %r13, 0;
	or.b32  	%r79, %r78, 2146435072;
	selp.b32 	%r80, %r79, %r78, %p59;
	mov.b32 	%r81, 0;
	mov.b64 	%fd130, {%r81, %r80};
$L__BB1_30:
	add.f64 	%fd105, %fd36, 0d4000000000000000;
	{
	.reg .b32 %temp; 
	mov.b64 	{%temp, %r82}, %fd105;
	}
	and.b32  	%r83, %r82, 2146435072;
	setp.ne.s32 	%p60, %r83, 2146435072;
	@%p60 bra 	$L__BB1_35;
	setp.num.f32 	%p61, %f11, %f11;
	@%p61 bra 	$L__BB1_33;
	mov.f64 	%fd106, 0d4000000000000000;
	add.rn.f64 	%fd130, %fd36, %fd106;
	bra.uni 	$L__BB1_35;
$L__BB1_33:
	setp.neu.f64 	%p62, %fd37, 0d7FF0000000000000;
	@%p62 bra 	$L__BB1_35;
	setp.lt.s32 	%p63, %r10, 0;
	setp.eq.s32 	%p64, %r4, 1062207488;
	setp.lt.s32 	%p65, %r13, 0;
	selp.b32 	%r85, 0, 2146435072, %p65;
	and.b32  	%r86, %r13, 2147483647;
	setp.ne.s32 	%p66, %r86, 1071644672;
	or.b32  	%r87, %r85, -2147483648;
	selp.b32 	%r88, %r87, %r85, %p66;
	selp.b32 	%r89, %r88, %r85, %p64;
	selp.b32 	%r90, %r89, %r85, %p63;
	mov.b32 	%r91, 0;
	mov.b64 	%fd130, {%r91, %r90};
$L__BB1_35:
	setp.eq.s32 	%p67, %r8, 1073741824;
	setp.eq.f32 	%p68, %f11, 0f3F800000;
	selp.f64 	%fd107, 0d3FF0000000000000, %fd130, %p68;
	add.f64 	%fd108, %fd35, %fd107;
	sqrt.rn.f64 	%fd109, %fd108;
	cvt.rn.f32.f64 	%f12, %fd109;
	cvt.f64.f32 	%fd44, %f12;
	{
	.reg .b32 %temp; 
	mov.b64 	{%temp, %r11}, %fd44;
	}
	abs.f64 	%fd45, %fd44;
	{ // callseq 6, 0
	.param .b64 param0;
	st.param.f64 	[param0], %fd45;
	.param .b64 param1;
	st.param.f64 	[param1], 0d4008000000000000;
	.param .b64 retval0;
	call.uni (retval0), 
	__internal_accurate_pow, 
	(
	param0, 
	param1
	);
	ld.param.f64 	%fd110, [retval0];
	} // callseq 6
	setp.lt.s32 	%p69, %r11, 0;
	neg.f64 	%fd112, %fd110;
	selp.f64 	%fd113, %fd112, %fd110, %p67;
	selp.f64 	%fd132, %fd113, %fd110, %p69;
	setp.neu.f32 	%p70, %f12, 0f00000000;
	@%p70 bra 	$L__BB1_37;
	setp.eq.s32 	%p71, %r8, 1073741824;
	selp.b32 	%r93, %r11, 0, %p71;
	setp.lt.s32 	%p72, %r43, 0;
	or.b32  	%r94, %r93, 2146435072;
	selp.b32 	%r95, %r94, %r93, %p72;
	mov.b32 	%r96, 0;
	mov.b64 	%fd132, {%r96, %r95};
$L__BB1_37:
	add.f64 	%fd114, %fd44, 0d4008000000000000;
	{
	.reg .b32 %temp; 
	mov.b64 	{%temp, %r97}, %fd114;
	}
	and.b32  	%r98, %r97, 2146435072;
	setp.ne.s32 	%p73, %r98, 2146435072;
	@%p73 bra 	$L__BB1_42;
	setp.num.f32 	%p74, %f12, %f12;
	@%p74 bra 	$L__BB1_40;
	mov.f64 	%fd115, 0d4008000000000000;
	add.rn.f64 	%fd132, %fd44, %fd115;
	bra.uni 	$L__BB1_42;
$L__BB1_40:
	setp.neu.f64 	%p75, %fd45, 0d7FF0000000000000;
	@%p75 bra 	$L__BB1_42;
	setp.lt.s32 	%p76, %r11, 0;
	setp.eq.s32 	%p77, %r8, 1073741824;
	setp.lt.s32 	%p78, %r43, 0;
	selp.b32 	%r100, 0, 2146435072, %p78;
	and.b32  	%r101, %r43, 2147483647;
	setp.ne.s32 	%p79, %r101, 1071644672;
	or.b32  	%r102, %r100, -2147483648;
	selp.b32 	%r103, %r102, %r100, %p79;
	selp.b32 	%r104, %r103, %r100, %p77;
	selp.b32 	%r105, %r104, %r100, %p76;
	mov.b32 	%r106, 0;
	mov.b64 	%fd132, {%r106, %r105};
$L__BB1_42:
	ld.param.u64 	%rd31, [_Z16updateVelocitiesPfS_S_S_S__param_2];
	cvta.to.global.u64 	%rd26, %rd31;
	setp.eq.f32 	%p80, %f12, 0f3F800000;
	selp.f64 	%fd116, 0d3FF0000000000000, %fd132, %p80;
	div.rn.f64 	%fd117, %fd26, %fd116;
	mul.f64 	%fd118, %fd117, %fd36;
	add.s64 	%rd28, %rd26, %rd18;
	ld.global.f32 	%f21, [%rd28];
	cvt.f64.f32 	%fd119, %f21;
	sub.f64 	%fd120, %fd119, %fd118;
	cvt.rn.f32.f64 	%f22, %fd120;
	st.global.f32 	[%rd28], %f22;
	ret;

}
	// .globl	_Z15updatePositionsPfS_S_S_S_
.visible .entry _Z15updatePositionsPfS_S_S_S_(
	.param .u64 .ptr .align 1 _Z15updatePositionsPfS_S_S_S__param_0,
	.param .u64 .ptr .align 1 _Z15updatePositionsPfS_S_S_S__param_1,
	.param .u64 .ptr .align 1 _Z15updatePositionsPfS_S_S_S__param_2,
	.param .u64 .ptr .align 1 _Z15updatePositionsPfS_S_S_S__param_3,
	.param .u64 .ptr .align 1 _Z15updatePositionsPfS_S_S_S__param_4
)
{


	ret;

}
.func  (.param .b64 func_retval0) __internal_accurate_pow(
	.param .b64 __internal_accurate_pow_param_0,
	.param .b64 __internal_accurate_pow_param_1
)
{
	.reg .pred 	%p<8>;
	.reg .b32 	%r<49>;
	.reg .b32 	%f<3>;
	.reg .b64 	%fd<109>;

	ld.param.f64 	%fd10, [__internal_accurate_pow_param_0];
	ld.param.f64 	%fd11, [__internal_accurate_pow_param_1];
	{
	.reg .b32 %temp; 
	mov.b64 	{%temp, %r46}, %fd10;
	}
	{
	.reg .b32 %temp; 
	mov.b64 	{%r45, %temp}, %fd10;
	}
	shr.u32 	%r47, %r46, 20;
	setp.gt.u32 	%p1, %r46, 1048575;
	@%p1 bra 	$L__BB3_2;
	mul.f64 	%fd12, %fd10, 0d4350000000000000;
	{
	.reg .b32 %temp; 
	mov.b64 	{%temp, %r46}, %fd12;
	}
	{
	.reg .b32 %temp; 
	mov.b64 	{%r45, %temp}, %fd12;
	}
	shr.u32 	%r16, %r46, 20;
	add.s32 	%r47, %r16, -54;
$L__BB3_2:
	add.s32 	%r48, %r47, -1023;
	and.b32  	%r17, %r46, -2146435073;
	or.b32  	%r18, %r17, 1072693248;
	mov.b64 	%fd107, {%r45, %r18};
	setp.lt.u32 	%p2, %r18, 1073127583;
	@%p2 bra 	$L__BB3_4;
	{
	.reg .b32 %temp; 
	mov.b64 	{%r19, %temp}, %fd107;
	}
	{
	.reg .b32 %temp; 
	mov.b64 	{%temp, %r20}, %fd107;
	}
	add.s32 	%r21, %r20, -1048576;
	mov.b64 	%fd107, {%r19, %r21};
	add.s32 	%r48, %r47, -1022;
$L__BB3_4:
	add.f64 	%fd13, %fd107, 0dBFF0000000000000;
	add.f64 	%fd14, %fd107, 0d3FF0000000000000;
	rcp.approx.ftz.f64 	%fd15, %fd14;
	neg.f64 	%fd16, %fd14;
	fma.rn.f64 	%fd17, %fd16, %fd15, 0d3FF0000000000000;
	fma.rn.f64 	%fd18, %fd17, %fd17, %fd17;
	fma.rn.f64 	%fd19, %fd18, %fd15, %fd15;
	mul.f64 	%fd20, %fd13, %fd19;
	fma.rn.f64 	%fd21, %fd13, %fd19, %fd20;
	mul.f64 	%fd22, %fd21, %fd21;
	fma.rn.f64 	%fd23, %fd22, 0d3EB0F5FF7D2CAFE2, 0d3ED0F5D241AD3B5A;
	fma.rn.f64 	%fd24, %fd23, %fd22, 0d3EF3B20A75488A3F;
	fma.rn.f64 	%fd25, %fd24, %fd22, 0d3F1745CDE4FAECD5;
	fma.rn.f64 	%fd26, %fd25, %fd22, 0d3F3C71C7258A578B;
	fma.rn.f64 	%fd27, %fd26, %fd22, 0d3F6249249242B910;
	fma.rn.f64 	%fd28, %fd27, %fd22, 0d3F89999999999DFB;
	sub.f64 	%fd29, %fd13, %fd21;
	add.f64 	%fd30, %fd29, %fd29;
	neg.f64 	%fd31, %fd21;
	fma.rn.f64 	%fd32, %fd31, %fd13, %fd30;
	mul.f64 	%fd33, %fd19, %fd32;
	fma.rn.f64 	%fd34, %fd22, %fd28, 0d3FB5555555555555;
	mov.f64 	%fd35, 0d3FB5555555555555;
	sub.f64 	%fd36, %fd35, %fd34;
	fma.rn.f64 	%fd37, %fd22, %fd28, %fd36;
	add.f64 	%fd38, %fd37, 0dBC46A4CB00B9E7B0;
	add.f64 	%fd39, %fd34, %fd38;
	sub.f64 	%fd40, %fd34, %fd39;
	add.f64 	%fd41, %fd38, %fd40;
	mul.rn.f64 	%fd42, %fd21, %fd21;
	neg.f64 	%fd43, %fd42;
	fma.rn.f64 	%fd44, %fd21, %fd21, %fd43;
	{
	.reg .b32 %temp; 
	mov.b64 	{%r22, %temp}, %fd33;
	}
	{
	.reg .b32 %temp; 
	mov.b64 	{%temp, %r23}, %fd33;
	}
	add.s32 	%r24, %r23, 1048576;
	mov.b64 	%fd45, {%r22, %r24};
	fma.rn.f64 	%fd46, %fd21, %fd45, %fd44;
	mul.rn.f64 	%fd47, %fd42, %fd21;
	neg.f64 	%fd48, %fd47;
	fma.rn.f64 	%fd49, %fd42, %fd21, %fd48;
	fma.rn.f64 	%fd50, %fd42, %fd33, %fd49;
	fma.rn.f64 	%fd51, %fd46, %fd21, %fd50;
	mul.rn.f64 	%fd52, %fd39, %fd47;
	neg.f64 	%fd53, %fd52;
	fma.rn.f64 	%fd54, %fd39, %fd47, %fd53;
	fma.rn.f64 	%fd55, %fd39, %fd51, %fd54;
	fma.rn.f64 	%fd56, %fd41, %fd47, %fd55;
	add.f64 	%fd57, %fd52, %fd56;
	sub.f64 	%fd58, %fd52, %fd57;
	add.f64 	%fd59, %fd56, %fd58;
	add.f64 	%fd60, %fd21, %fd57;
	sub.f64 	%fd61, %fd21, %fd60;
	add.f64 	%fd62, %fd57, %fd61;
	add.f64 	%fd63, %fd59, %fd62;
	add.f64 	%fd64, %fd33, %fd63;
	add.f64 	%fd65, %fd60, %fd64;
	sub.f64 	%fd66, %fd60, %fd65;
	add.f64 	%fd67, %fd64, %fd66;
	xor.b32  	%r25, %r48, -2147483648;
	mov.b32 	%r26, 1127219200;
	mov.b64 	%fd68, {%r25, %r26};
	mov.b32 	%r27, -2147483648;
	mov.b64 	%fd69, {%r27, %r26};
	sub.f64 	%fd70, %fd68, %fd69;
	fma.rn.f64 	%fd71, %fd70, 0d3FE62E42FEFA39EF, %fd65;
	fma.rn.f64 	%fd72, %fd70, 0dBFE62E42FEFA39EF, %fd71;
	sub.f64 	%fd73, %fd72, %fd65;
	sub.f64 	%fd74, %fd67, %fd73;
	fma.rn.f64 	%fd75, %fd70, 0d3C7ABC9E3B39803F, %fd74;
	add.f64 	%fd76, %fd71, %fd75;
	sub.f64 	%fd77, %fd71, %fd76;
	add.f64 	%fd78, %fd75, %fd77;
	{
	.reg .b32 %temp; 
	mov.b64 	{%temp, %r28}, %fd11;
	}
	{
	.reg .b32 %temp; 
	mov.b64 	{%r29, %temp}, %fd11;
	}
	shl.b32 	%r30, %r28, 1;
	setp.gt.u32 	%p3, %r30, -33554433;
	and.b32  	%r31, %r28, -15728641;
	selp.b32 	%r32, %r31, %r28, %p3;
	mov.b64 	%fd79, {%r29, %r32};
	mul.rn.f64 	%fd80, %fd76, %fd79;
	neg.f64 	%fd81, %fd80;
	fma.rn.f64 	%fd82, %fd76, %fd79, %fd81;
	fma.rn.f64 	%fd83, %fd78, %fd79, %fd82;
	add.f64 	%fd4, %fd80, %fd83;
	sub.f64 	%fd84, %fd80, %fd4;
	add.f64 	%fd5, %fd83, %fd84;
	fma.rn.f64 	%fd85, %fd4, 0d3FF71547652B82FE, 0d4338000000000000;
	{
	.reg .b32 %temp; 
	mov.b64 	{%r13, %temp}, %fd85;
	}
	mov.f64 	%fd86, 0dC338000000000000;
	add.rn.f64 	%fd87, %fd85, %fd86;
	fma.rn.f64 	%fd88, %fd87, 0dBFE62E42FEFA39EF, %fd4;
	fma.rn.f64 	%fd89, %fd87, 0dBC7ABC9E3B39803F, %fd88;
	fma.rn.f64 	%fd90, %fd89, 0d3E5ADE1569CE2BDF, 0d3E928AF3FCA213EA;
	fma.rn.f64 	%fd91, %fd90, %fd89, 0d3EC71DEE62401315;
	fma.rn.f64 	%fd92, %fd91, %fd89, 0d3EFA01997C89EB71;
	fma.rn.f64 	%fd93, %fd92, %fd89, 0d3F2A01A014761F65;
	fma.rn.f64 	%fd94, %fd93, %fd89, 0d3F56C16C1852B7AF;
	fma.rn.f64 	%fd95, %fd94, %fd89, 0d3F81111111122322;
	fma.rn.f64 	%fd96, %fd95, %fd89, 0d3FA55555555502A1;
	fma.rn.f64 	%fd97, %fd96, %fd89, 0d3FC5555555555511;
	fma.rn.f64 	%fd98, %fd97, %fd89, 0d3FE000000000000B;
	fma.rn.f64 	%fd99, %fd98, %fd89, 0d3FF0000000000000;
	fma.rn.f64 	%fd100, %fd99, %fd89, 0d3FF0000000000000;
	{
	.reg .b32 %temp; 
	mov.b64 	{%r14, %temp}, %fd100;
	}
	{
	.reg .b32 %temp; 
	mov.b64 	{%temp, %r15}, %fd100;
	}
	shl.b32 	%r33, %r13, 20;
	add.s32 	%r34, %r33, %r15;
	mov.b64 	%fd108, {%r14, %r34};
	{
	.reg .b32 %temp; 
	mov.b64 	{%temp, %r35}, %fd4;
	}
	mov.b32 	%f2, %r35;
	abs.f32 	%f1, %f2;
	setp.lt.f32 	%p4, %f1, 0f4086232B;
	@%p4 bra 	$L__BB3_7;
	setp.lt.f64 	%p5, %fd4, 0d0000000000000000;
	add.f64 	%fd101, %fd4, 0d7FF0000000000000;
	selp.f64 	%fd108, 0d0000000000000000, %fd101, %p5;
	setp.geu.f32 	%p6, %f1, 0f40874800;
	@%p6 bra 	$L__BB3_7;
	shr.u32 	%r36, %r13, 31;
	add.s32 	%r37, %r13, %r36;
	shr.s32 	%r38, %r37, 1;
	shl.b32 	%r39, %r38, 20;
	add.s32 	%r40, %r15, %r39;
	mov.b64 	%fd102, {%r14, %r40};
	sub.s32 	%r41, %r13, %r38;
	shl.b32 	%r42, %r41, 20;
	add.s32 	%r43, %r42, 1072693248;
	mov.b32 	%r44, 0;
	mov.b64 	%fd103, {%r44, %r43};
	mul.f64 	%fd108, %fd103, %fd102;
$L__BB3_7:
	abs.f64 	%fd104, %fd108;
	setp.eq.f64 	%p7, %fd104, 0d7FF0000000000000;
	fma.rn.f64 	%fd105, %fd108, %fd5, %fd108;
	selp.f64 	%fd106, %fd108, %fd105, %p7;
	st.param.f64 	[func_retval0], %fd106;
	ret;

}


// ===== COMPILED SASS (sm_100) =====

	.target	sm_100

	.elftype	@"ET_EXEC"


//--------------------- .note.nv.tkinfo           --------------------------
	.section	.note.nv.tkinfo,"",@"SHT_NOTE"
	.sectionflags	@"SHF_NOTE_NV_TKINFO"
	.tkinfo
        /*0018*/ 	.word	0x00000002
        /*0030*/ 	.string	""
        /*0030*/ 	.string	"ptxas"
        /*0030*/ 	.string	"Cuda compilation tools, release 13.0, V13.0.88"
        /*0030*/ 	.string	"Build cuda_13.0.r13.0/compiler.36424714_0"
        /*0030*/ 	.string	"-arch sm_100 -m 64 "



//--------------------- .note.nv.cuinfo           --------------------------
	.section	.note.nv.cuinfo,"",@"SHT_NOTE"
	.sectionflags	@"SHF_NOTE_NV_CUINFO"
        /*0018*/ 	.short	0x0002
        /*001a*/ 	.short	0x0064
        /*001c*/ 	.short	0x0082
	.zero		2


//--------------------- .nv.info                  --------------------------
	.section	.nv.info,"",@"SHT_CUDA_INFO"
	.align	4


	//----- nvinfo : EIATTR_REGCOUNT
	.align		4
        /*0000*/ 	.byte	0x04, 0x2f
        /*0002*/ 	.short	(.L_10 - .L_9)
	.align		4
.L_9:
        /*0004*/ 	.word	index@(_Z10initializePfS_S_S_S_)
        /*0008*/ 	.word	0x00000016


	//----- nvinfo : EIATTR_FRAME_SIZE
	.align		4
.L_10:
        /*000c*/ 	.byte	0x04, 0x11
        /*000e*/ 	.short	(.L_12 - .L_11)
	.align		4
.L_11:
        /*0010*/ 	.word	index@(_Z10initializePfS_S_S_S_)
        /*0014*/ 	.word	0x00000000


	//----- nvinfo : EIATTR_REGCOUNT
	.align		4
.L_12:
        /*0018*/ 	.byte	0x04, 0x2f
        /*001a*/ 	.short	(.L_14 - .L_13)
	.align		4
.L_13:
        /*001c*/ 	.word	index@(_Z16updateVelocitiesPfS_S_S_S_)
        /*0020*/ 	.word	0x00000026


	//----- nvinfo : EIATTR_FRAME_SIZE
	.align		4
.L_14:
        /*0024*/ 	.byte	0x04, 0x11
        /*0026*/ 	.short	(.L_16 - .L_15)
	.align		4
.L_15:
        /*0028*/ 	.word	index@($_Z16updateVelocitiesPfS_S_S_S_$__internal_accurate_pow)
        /*002c*/ 	.word	0x00000000


	//----- nvinfo : EIATTR_FRAME_SIZE
	.align		4
.L_16:
        /*0030*/ 	.byte	0x04, 0x11
        /*0032*/ 	.short	(.L_18 - .L_17)
	.align		4
.L_17:
        /*0034*/ 	.word	index@($__internal_1_$__cuda_sm20_dsqrt_rn_f64_mediumpath_v1)
        /*0038*/ 	.word	0x00000000


	//----- nvinfo : EIATTR_FRAME_SIZE
	.align		4
.L_18:
        /*003c*/ 	.byte	0x04, 0x11
        /*003e*/ 	.short	(.L_20 - .L_19)
	.align		4
.L_19:
        /*0040*/ 	.word	index@($__internal_0_$__cuda_sm20_div_rn_f64_full)
        /*0044*/ 	.word	0x00000000


	//----- nvinfo : EIATTR_FRAME_SIZE
	.align		4
.L_20:
        /*0048*/ 	.byte	0x04, 0x11
        /*004a*/ 	.short	(.L_22 - .L_21)
	.align		4
.L_21:
        /*004c*/ 	.word	index@(_Z16updateVelocitiesPfS_S_S_S_)
        /*0050*/ 	.word	0x00000000


	//----- nvinfo : EIATTR_REGCOUNT
	.align		4
.L_22:
        /*0054*/ 	.byte	0x04, 0x2f
        /*0056*/ 	.short	(.L_24 - .L_23)
	.align		4
.L_23:
        /*0058*/ 	.word	index@(_Z15updatePositionsPfS_S_S_S_)
        /*005c*/ 	.word	0x00000004


	//----- nvinfo : EIATTR_FRAME_SIZE
	.align		4
.L_24:
        /*0060*/ 	.byte	0x04, 0x11
        /*0062*/ 	.short	(.L_26 - .L_25)
	.align		4
.L_25:
        /*0064*/ 	.word	index@(_Z15updatePositionsPfS_S_S_S_)
        /*0068*/ 	.word	0x00000000


	//----- nvinfo : EIATTR_MIN_STACK_SIZE
	.align		4
.L_26:
        /*006c*/ 	.byte	0x04, 0x12
        /*006e*/ 	.short	(.L_28 - .L_27)
	.align		4
.L_27:
        /*0070*/ 	.word	index@(_Z15updatePositionsPfS_S_S_S_)
        /*0074*/ 	.word	0x00000000


	//----- nvinfo : EIATTR_MIN_STACK_SIZE
	.align		4
.L_28:
        /*0078*/ 	.byte	0x04, 0x12
        /*007a*/ 	.short	(.L_30 - .L_29)
	.align		4
.L_29:
        /*007c*/ 	.word	index@(_Z16updateVelocitiesPfS_S_S_S_)
        /*0080*/ 	.word	0x00000000


	//----- nvinfo : EIATTR_MIN_STACK_SIZE
	.align		4
.L_30:
        /*0084*/ 	.byte	0x04, 0x12
        /*0086*/ 	.short	(.L_32 - .L_31)
	.align		4
.L_31:
        /*0088*/ 	.word	index@(_Z10initializePfS_S_S_S_)
        /*008c*/ 	.word	0x00000000
.L_32:


//--------------------- .nv.compat                --------------------------
	.section	.nv.compat,"",@"SHT_CUDA_COMPAT_INFO"
	.align	4
        /*0000*/ 	.byte	0x02, 0x09, 0x00, 0x00, 0x02, 0x02, 0x01, 0x00, 0x02, 0x05, 0x05, 0x00, 0x03, 0x07, 0x01, 0x01
        /*0010*/ 	.byte	0x02, 0x03, 0x00, 0x00, 0x02, 0x06, 0x01, 0x00, 0x04, 0x0b, 0x08, 0x00, 0x01, 0x00, 0x00, 0x00
        /*0020*/ 	.byte	0x00, 0x00, 0x00, 0x00


//--------------------- .nv.info._Z15updatePositionsPfS_S_S_S_ --------------------------
	.section	.nv.info._Z15updatePositionsPfS_S_S_S_,"",@"SHT_CUDA_INFO"
	.sectionflags	@""
	.align	4


	//----- nvinfo : EIATTR_CUDA_API_VERSION
	.align		4
        /*0000*/ 	.byte	0x04, 0x37
        /*0002*/ 	.short	(.L_34 - .L_33)
.L_33:
        /*0004*/ 	.word	0x00000082


	//----- nvinfo : EIATTR_KPARAM_INFO
	.align		4
.L_34:
        /*0008*/ 	.byte	0x04, 0x17
        /*000a*/ 	.short	(.L_36 - .L_35)
.L_35:
        /*000c*/ 	.word	0x00000000
        /*0010*/ 	.short	0x0004
        /*0012*/ 	.short	0x0020
        /*0014*/ 	.byte	0x00, 0xf5, 0x21, 0x00


	//----- nvinfo : EIATTR_KPARAM_INFO
	.align		4
.L_36:
        /*0018*/ 	.byte	0x04, 0x17
        /*001a*/ 	.short	(.L_38 - .L_37)
.L_37:
        /*001c*/ 	.word	0x00000000
        /*0020*/ 	.short	0x0003
        /*0022*/ 	.short	0x0018
        /*0024*/ 	.byte	0x00, 0xf5, 0x21, 0x00


	//----- nvinfo : EIATTR_KPARAM_INFO
	.align		4
.L_38:
        /*0028*/ 	.byte	0x04, 0x17
        /*002a*/ 	.short	(.L_40 - .L_39)
.L_39:
        /*002c*/ 	.word	0x00000000
        /*0030*/ 	.short	0x0002
        /*0032*/ 	.short	0x0010
        /*0034*/ 	.byte	0x00, 0xf5, 0x21, 0x00


	//----- nvinfo : EIATTR_KPARAM_INFO
	.align		4
.L_40:
        /*0038*/ 	.byte	0x04, 0x17
        /*003a*/ 	.short	(.L_42 - .L_41)
.L_41:
        /*003c*/ 	.word	0x00000000
        /*0040*/ 	.short	0x0001
        /*0042*/ 	.short	0x0008
        /*0044*/ 	.byte	0x00, 0xf5, 0x21, 0x00


	//----- nvinfo : EIATTR_KPARAM_INFO
	.align		4
.L_42:
        /*0048*/ 	.byte	0x04, 0x17
        /*004a*/ 	.short	(.L_44 - .L_43)
.L_43:
        /*004c*/ 	.word	0x00000000
        /*0050*/ 	.short	0x0000
        /*0052*/ 	.short	0x0000
        /*0054*/ 	.byte	0x00, 0xf5, 0x21, 0x00


	//----- nvinfo : EIATTR_SPARSE_MMA_MASK
	.align		4
.L_44:
        /*0058*/ 	.byte	0x03, 0x50
        /*005a*/ 	.short	0x0000


	//----- nvinfo : EIATTR_MAXREG_COUNT
	.align		4
        /*005c*/ 	.byte	0x03, 0x1b
        /*005e*/ 	.short	0x00ff


	//----- nvinfo : EIATTR_MERCURY_ISA_VERSION
	.align		4
        /*0060*/ 	.byte	0x03, 0x5f
        /*0062*/ 	.short	0x0101


	//----- nvinfo : EIATTR_VRC_CTA_INIT_COUNT
	.align		4
        /*0064*/ 	.byte	0x02, 0x4a
	.zero		1
	.zero		1


	//----- nvinfo : EIATTR_EXIT_INSTR_OFFSETS
	.align		4
        /*0068*/ 	.byte	0x04, 0x1c
        /*006a*/ 	.short	(.L_46 - .L_45)


	//   ....[0]....
.L_45:
        /*006c*/ 	.word	0x00000010


	//----- nvinfo : EIATTR_CBANK_PARAM_SIZE
	.align		4
.L_46:
        /*0070*/ 	.byte	0x03, 0x19
        /*0072*/ 	.short	0x0028


	//----- nvinfo : EIATTR_PARAM_CBANK
	.align		4
        /*0074*/ 	.byte	0x04, 0x0a
        /*0076*/ 	.short	(.L_48 - .L_47)
	.align		4
.L_47:
        /*0078*/ 	.word	index@(.nv.constant0._Z15updatePositionsPfS_S_S_S_)
        /*007c*/ 	.short	0x0380
        /*007e*/ 	.short	0x0028


	//----- nvinfo : EIATTR_SW_WAR
	.align		4
.L_48:
        /*0080*/ 	.byte	0x04, 0x36
        /*0082*/ 	.short	(.L_50 - .L_49)
.L_49:
        /*0084*/ 	.word	0x00000008
.L_50:


//--------------------- .nv.info._Z16updateVelocitiesPfS_S_S_S_ --------------------------
	.section	.nv.info._Z16updateVelocitiesPfS_S_S_S_,"",@"SHT_CUDA_INFO"
	.sectionflags	@""
	.align	4


	//----- nvinfo : EIATTR_CUDA_API_VERSION
	.align		4
        /*0000*/ 	.byte	0x04, 0x37
        /*0002*/ 	.short	(.L_52 - .L_51)
.L_51:
        /*0004*/ 	.word	0x00000082


	//----- nvinfo : EIATTR_KPARAM_INFO
	.align		4
.L_52:
        /*0008*/ 	.byte	0x04, 0x17
        /*000a*/ 	.short	(.L_54 - .L_53)
.L_53:
        /*000c*/ 	.word	0x00000000
        /*0010*/ 	.short	0x0004
        /*0012*/ 	.short	0x0020
        /*0014*/ 	.byte	0x00, 0xf5, 0x21, 0x00


	//----- nvinfo : EIATTR_KPARAM_INFO
	.align		4
.L_54:
        /*0018*/ 	.byte	0x04, 0x17
        /*001a*/ 	.short	(.L_56 - .L_55)
.L_55:
        /*001c*/ 	.word	0x00000000
        /*0020*/ 	.short	0x0003
        /*0022*/ 	.short	0x0018
        /*0024*/ 	.byte	0x00, 0xf5, 0x21, 0x00


	//----- nvinfo : EIATTR_KPARAM_INFO
	.align		4
.L_56:
        /*0028*/ 	.byte	0x04, 0x17
        /*002a*/ 	.short	(.L_58 - .L_57)
.L_57:
        /*002c*/ 	.word	0x00000000
        /*0030*/ 	.short	0x0002
        /*0032*/ 	.short	0x0010
        /*0034*/ 	.byte	0x00, 0xf5, 0x21, 0x00


	//----- nvinfo : EIATTR_KPARAM_INFO
	.align		4
.L_58:
        /*0038*/ 	.byte	0x04, 0x17
        /*003a*/ 	.short	(.L_60 - .L_59)
.L_59:
        /*003c*/ 	.word	0x00000000
        /*0040*/ 	.short	0x0001
        /*0042*/ 	.short	0x0008
        /*0044*/ 	.byte	0x00, 0xf5, 0x21, 0x00


	//----- nvinfo : EIATTR_KPARAM_INFO
	.align		4
.L_60:
        /*0048*/ 	.byte	0x04, 0x17
        /*004a*/ 	.short	(.L_62 - .L_61)
.L_61:
        /*004c*/ 	.word	0x00000000
        /*0050*/ 	.short	0x0000
        /*0052*/ 	.short	0x0000
        /*0054*/ 	.byte	0x00, 0xf5, 0x21, 0x00


	//----- nvinfo : EIATTR_SPARSE_MMA_MASK
	.align		4
.L_62:
        /*0058*/ 	.byte	0x03, 0x50
        /*005a*/ 	.short	0x0000


	//----- nvinfo : EIATTR_MAXREG_COUNT
	.align		4
        /*005c*/ 	.byte	0x03, 0x1b
        /*005e*/ 	.short	0x00ff


	//----- nvinfo : EIATTR_MERCURY_ISA_VERSION
	.align		4
        /*0060*/ 	.byte	0x03, 0x5f
        /*0062*/ 	.short	0x0101


	//----- nvinfo : EIATTR_VRC_CTA_INIT_COUNT
	.align		4
        /*0064*/ 	.byte	0x02, 0x4a
	.zero		1
	.zero		1


	//----- nvinfo : EIATTR_EXIT_INSTR_OFFSETS
	.align		4
        /*0068*/ 	.byte	0x04, 0x1c
        /*006a*/ 	.short	(.L_64 - .L_63)


	//   ....[0]....
.L_63:
        /*006c*/ 	.word	0x000013f0


	//----- nvinfo : EIATTR_CRS_STACK_SIZE
	.align		4
.L_64:
        /*0070*/ 	.byte	0x04, 0x1e
        /*0072*/ 	.short	(.L_66 - .L_65)
.L_65:
        /*0074*/ 	.word	0x00000000


	//----- nvinfo : EIATTR_CBANK_PARAM_SIZE
	.align		4
.L_66:
        /*0078*/ 	.byte	0x03, 0x19
        /*007a*/ 	.short	0x0028


	//----- nvinfo : EIATTR_PARAM_CBANK
	.align		4
        /*007c*/ 	.byte	0x04, 0x0a
        /*007e*/ 	.short	(.L_68 - .L_67)
	.align		4
.L_67:
        /*0080*/ 	.word	index@(.nv.constant0._Z16updateVelocitiesPfS_S_S_S_)
        /*0084*/ 	.short	0x0380
        /*0086*/ 	.short	0x0028


	//----- nvinfo : EIATTR_SW_WAR
	.align		4
.L_68:
        /*0088*/ 	.byte	0x04, 0x36
        /*008a*/ 	.short	(.L_70 - .L_69)
.L_69:
        /*008c*/ 	.word	0x00000008
.L_70:


//--------------------- .nv.info._Z10initializePfS_S_S_S_ --------------------------
	.section	.nv.info._Z10initializePfS_S_S_S_,"",@"SHT_CUDA_INFO"
	.sectionflags	@""
	.align	4


	//----- nvinfo : EIATTR_CUDA_API_VERSION
	.align		4
        /*0000*/ 	.byte	0x04, 0x37
        /*0002*/ 	.short	(.L_72 - .L_71)
.L_71:
        /*0004*/ 	.word	0x00000082


	//----- nvinfo : EIATTR_KPARAM_INFO
	.align		4
.L_72:
        /*0008*/ 	.byte	0x04, 0x17
        /*000a*/ 	.short	(.L_74 - .L_73)
.L_73:
        /*000c*/ 	.word	0x00000000
        /*0010*/ 	.short	0x0004
        /*0012*/ 	.short	0x0020
        /*0014*/ 	.byte	0x00, 0xf5, 0x21, 0x00


	//----- nvinfo : EIATTR_KPARAM_INFO
	.align		4
.L_74:
        /*0018*/ 	.byte	0x04, 0x17
        /*001a*/ 	.short	(.L_76 - .L_75)
.L_75:
        /*001c*/ 	.word	0x00000000
        /*0020*/ 	.short	0x0003
        /*0022*/ 	.short	0x0018
        /*0024*/ 	.byte	0x00, 0xf5, 0x21, 0x00


	//----- nvinfo : EIATTR_KPARAM_INFO
	.align		4
.L_76:
        /*0028*/ 	.byte	0x04, 0x17
        /*002a*/ 	.short	(.L_78 - .L_77)
.L_77:
        /*002c*/ 	.word	0x00000000
        /*0030*/ 	.short	0x0002
        /*0032*/ 	.short	0x0010
        /*0034*/ 	.byte	0x00, 0xf5, 0x21, 0x00


	//----- nvinfo : EIATTR_KPARAM_INFO
	.align		4
.L_78:
        /*0038*/ 	.byte	0x04, 0x17
        /*003a*/ 	.short	(.L_80 - .L_79)
.L_79:
        /*003c*/ 	.word	0x00000000
        /*0040*/ 	.short	0x0001
        /*0042*/ 	.short	0x0008
        /*0044*/ 	.byte	0x00, 0xf5, 0x21, 0x00


	//----- nvinfo : EIATTR_KPARAM_INFO
	.align		4
.L_80:
        /*0048*/ 	.byte	0x04, 0x17
        /*004a*/ 	.short	(.L_82 - .L_81)
.L_81:
        /*004c*/ 	.word	0x00000000
        /*0050*/ 	.short	0x0000
        /*0052*/ 	.short	0x0000
        /*0054*/ 	.byte	0x00, 0xf5, 0x21, 0x00


	//----- nvinfo : EIATTR_SPARSE_MMA_MASK
	.align		4
.L_82:
        /*0058*/ 	.byte	0x03, 0x50
        /*005a*/ 	.short	0x0000


	//----- nvinfo : EIATTR_MAXREG_COUNT
	.align		4
        /*005c*/ 	.byte	0x03, 0x1b
        /*005e*/ 	.short	0x00ff


	//----- nvinfo : EIATTR_MERCURY_ISA_VERSION
	.align		4
        /*0060*/ 	.byte	0x03, 0x5f
        /*0062*/ 	.short	0x0101


	//----- nvinfo : EIATTR_VRC_CTA_INIT_COUNT
	.align		4
        /*0064*/ 	.byte	0x02, 0x4a
	.zero		1
	.zero		1


	//----- nvinfo : EIATTR_EXIT_INSTR_OFFSETS
	.align		4
        /*0068*/ 	.byte	0x04, 0x1c
        /*006a*/ 	.short	(.L_84 - .L_83)


	//   ....[0]....
.L_83:
        /*006c*/ 	.word	0x00000160


	//----- nvinfo : EIATTR_CBANK_PARAM_SIZE
	.align		4
.L_84:
        /*0070*/ 	.byte	0x03, 0x19
        /*0072*/ 	.short	0x0028


	//----- nvinfo : EIATTR_PARAM_CBANK
	.align		4
        /*0074*/ 	.byte	0x04, 0x0a
        /*0076*/ 	.short	(.L_86 - .L_85)
	.align		4
.L_85:
        /*0078*/ 	.word	index@(.nv.constant0._Z10initializePfS_S_S_S_)
        /*007c*/ 	.short	0x0380
        /*007e*/ 	.short	0x0028


	//----- nvinfo : EIATTR_SW_WAR
	.align		4
.L_86:
        /*0080*/ 	.byte	0x04, 0x36
        /*0082*/ 	.short	(.L_88 - .L_87)
.L_87:
        /*0084*/ 	.word	0x00000008
.L_88:


//--------------------- .nv.callgraph             --------------------------
	.section	.nv.callgraph,"",@"SHT_CUDA_CALLGRAPH"
	.align	4
	.sectionentsize	8
	.align		4
        /*0000*/ 	.word	0x00000000
	.align		4
        /*0004*/ 	.word	0xffffffff
	.align		4
        /*0008*/ 	.word	0x00000000
	.align		4
        /*000c*/ 	.word	0xfffffffe
	.align		4
        /*0010*/ 	.word	0x00000000
	.align		4
        /*0014*/ 	.word	0xfffffffd
	.align		4
        /*0018*/ 	.word	0x00000000
	.align		4
        /*001c*/ 	.word	0xfffffffc


//--------------------- .nv.constant4             --------------------------
	.section	.nv.constant4,"a",@progbits
	.align	8
	.align		8
.nv.constant4:
        /*0000*/ 	.dword	precalc_xorwow_matrix
	.align		8
        /*0008*/ 	.dword	precalc_xorwow_offset_matrix
	.align		8
        /*0010*/ 	.dword	mrg32k3aM1
	.align		8
        /*0018*/ 	.dword	mrg32k3aM2
	.align		8
        /*0020*/ 	.dword	mrg32k3aM1SubSeq
	.align		8
        /*0028*/ 	.dword	mrg32k3aM2SubSeq
	.align		8
        /*0030*/ 	.dword	mrg32k3aM1Seq
	.align		8
        /*0038*/ 	.dword	mrg32k3aM2Seq


//--------------------- .nv.constant3             --------------------------
	.section	.nv.constant3,"a",@progbits
	.align	8
.nv.constant3:
	.type		__cr_lgamma_table,@object
	.size		__cr_lgamma_table,(.L_8 - __cr_lgamma_table)
__cr_lgamma_table:
        /*0000*/ 	.byte	0x00, 0x00, 0x00, 0x00, 0x00, 0x00, 0x00, 0x00, 0x00, 0x00, 0x00, 0x00, 0x00, 0x00, 0x00, 0x00
        /*0010*/ 	.byte	0xef, 0x39, 0xfa, 0xfe, 0x42, 0x2e, 0xe6, 0x3f, 0x02, 0x20, 0x2a, 0xfa, 0x0b, 0xab, 0xfc, 0x3f
        /*0020*/ 	.byte	0xf9, 0x2c, 0x92, 0x7c, 0xa7, 0x6c, 0x09, 0x40, 0xc9, 0x79, 0x44, 0x3c, 0x64, 0x26, 0x13, 0x40
        /*0030*/ 	.byte	0xca, 0x01, 0xcf, 0x3a, 0x27, 0x51, 0x1a, 0x40, 0x30, 0xcc, 0x2d, 0xf3, 0xe1, 0x0c, 0x21, 0x40
        /*0040*/ 	.byte	0x0d, 0xb7, 0xfc, 0x82, 0x8e, 0x35, 0x25, 0x40
.L_8:


//--------------------- .text._Z15updatePositionsPfS_S_S_S_ --------------------------
	.section	.text._Z15updatePositionsPfS_S_S_S_,"ax",@progbits
	.align	128
        .global         _Z15updatePositionsPfS_S_S_S_
        .type           _Z15updatePositionsPfS_S_S_S_,@function
        .size           _Z15updatePositionsPfS_S_S_S_,(.L_x_43 - _Z15updatePositionsPfS_S_S_S_)
        .other          _Z15updatePositionsPfS_S_S_S_,@"STO_CUDA_ENTRY STV_DEFAULT"
_Z15updatePositionsPfS_S_S_S_:
.text._Z15updatePositionsPfS_S_S_S_:
[----:B------:R-:W-:Y:S01]  /*0000*/  LDC R1, c[0x0][0x37c] ;  /* 0x0000df00ff017b82 */ /* 0x000fe20000000800 */
[----:B------:R-:W-:Y:S05]  /*0010*/  EXIT ;  /* 0x000000000000794d */ /* 0x000fea0003800000 */
.L_x_0:
[----:B------:R-:W-:-:S00]  /*0020*/  BRA `(.L_x_0) ;  /* 0xfffffffc00fc7947 */ /* 0x000fc0000383ffff */
[----:B------:R-:W-:-:S00]  /*0030*/  NOP ;  /* 0x0000000000007918 */ /* 0x000fc00000000000 */
        /* <DEDUP_REMOVED lines=12> */
.L_x_43:


//--------------------- .text._Z16updateVelocitiesPfS_S_S_S_ --------------------------
	.section	.text._Z16updateVelocitiesPfS_S_S_S_,"ax",@progbits
	.align	128
        .global         _Z16updateVelocitiesPfS_S_S_S_
        .type           _Z16updateVelocitiesPfS_S_S_S_,@function
        .size           _Z16updateVelocitiesPfS_S_S_S_,(.L_x_42 - _Z16updateVelocitiesPfS_S_S_S_)
        .other          _Z16updateVelocitiesPfS_S_S_S_,@"STO_CUDA_ENTRY STV_DEFAULT"
_Z16updateVelocitiesPfS_S_S_S_:
.text._Z16updateVelocitiesPfS_S_S_S_:
[----:B------:R-:W-:Y:S01]  /*0000*/  LDC R1, c[0x0][0x37c] ;  /* 0x0000df00ff017b82 */ /* 0x000fe20000000800 */
[----:B------:R-:W0:Y:S07]  /*0010*/  S2R R2, SR_TID.X ;  /* 0x0000000000027919 */ /* 0x000e2e0000002100 */
[----:B------:R-:W0:Y:S01]  /*0020*/  LDC.64 R12, c[0x0][0x398] ;  /* 0x0000e600ff0c7b82 */ /* 0x000e220000000a00 */
[----:B------:R-:W1:Y:S01]  /*0030*/  LDCU.64 UR8, c[0x0][0x358] ;  /* 0x00006b00ff0877ac */ /* 0x000e620008000a00 */
[----:B------:R-:W2:Y:S06]  /*0040*/  S2R R3, SR_TID.Y ;  /* 0x0000000000037919 */ /* 0x000eac0000002200 */
[----:B------:R-:W3:Y:S08]  /*0050*/  LDC.64 R10, c[0x0][0x380] ;  /* 0x0000e000ff0a7b82 */ /* 0x000ef00000000a00 */
[----:B------:R-:W4:Y:S01]  /*0060*/  LDC.64 R8, c[0x0][0x3a0] ;  /* 0x0000e800ff087b82 */ /* 0x000f220000000a00 */
[----:B0-----:R-:W-:-:S04]  /*0070*/  IMAD.WIDE.U32 R6, R2, 0x4, R12 ;  /* 0x0000000402067825 */ /* 0x001fc800078e000c */
[----:B--2---:R-:W-:Y:S02]  /*0080*/  IMAD.WIDE.U32 R12, R3, 0x4, R12 ;  /* 0x00000004030c7825 */ /* 0x004fe400078e000c */
[----:B-1----:R-:W2:Y:S04]  /*0090*/  LDG.E R6, desc[UR8][R6.64] ;  /* 0x0000000806067981 */ /* 0x002ea8000c1e1900 */
[----:B------:R-:W2:Y:S01]  /*00a0*/  LDG.E R15, desc[UR8][R12.64] ;  /* 0x000000080c0f7981 */ /* 0x000ea2000c1e1900 */
[----:B---3--:R-:W-:-:S04]  /*00b0*/  IMAD.WIDE.U32 R18, R2, 0x4, R10 ;  /* 0x0000000402127825 */ /* 0x008fc800078e000a */
[----:B----4-:R-:W-:-:S04]  /*00c0*/  IMAD.WIDE.U32 R20, R2, 0x4, R8 ;  /* 0x0000000402147825 */ /* 0x010fc800078e0008 */
[C---:B------:R-:W-:Y:S01]  /*00d0*/  IMAD.WIDE.U32 R10, R3.reuse, 0x4, R10 ;  /* 0x00000004030a7825 */ /* 0x040fe200078e000a */
[----:B------:R0:W5:Y:S03]  /*00e0*/  LDG.E R5, desc[UR8][R20.64] ;  /* 0x0000000814057981 */ /* 0x000166000c1e1900 */
[----:B------:R-:W-:Y:S01]  /*00f0*/  IMAD.WIDE.U32 R8, R3, 0x4, R8 ;  /* 0x0000000403087825 */ /* 0x000fe200078e0008 */
[----:B------:R0:W5:Y:S04]  /*0100*/  LDG.E R4, desc[UR8][R10.64] ;  /* 0x000000080a047981 */ /* 0x000168000c1e1900 */
[----:B------:R0:W5:Y:S04]  /*0110*/  LDG.E R3, desc[UR8][R18.64] ;  /* 0x0000000812037981 */ /* 0x000168000c1e1900 */
[----:B------:R0:W5:Y:S01]  /*0120*/  LDG.E R14, desc[UR8][R8.64] ;  /* 0x00000008080e7981 */ /* 0x000162000c1e1900 */
[----:B------:R-:W-:Y:S01]  /*0130*/  BSSY.RECONVERGENT B0, `(.L_x_1) ;  /* 0x0000008000007945 */ /* 0x000fe20003800200 */
[----:B------:R-:W-:Y:S01]  /*0140*/  MOV R0, 0x1b0 ;  /* 0x000001b000007802 */ /* 0x000fe20000000f00 */
[----:B------:R-:W-:Y:S01]  /*0150*/  UMOV UR4, URZ ;  /* 0x000000ff00047c82 */ /* 0x000fe20008000000 */
[----:B------:R-:W-:Y:S01]  /*0160*/  UMOV UR5, 0x40000000 ;  /* 0x4000000000057882 */ /* 0x000fe20000000000 */
[----:B--2---:R-:W-:-:S04]  /*0170*/  FADD R16, R6, -R15 ;  /* 0x8000000f06107221 */ /* 0x004fc80000000000 */
[----:B------:R-:W1:Y:S02]  /*0180*/  F2F.F64.F32 R6, R16 ;  /* 0x0000001000067310 */ /* 0x000e640000201800 */
[----:B01----:R-:W-:-:S11]  /*0190*/  DADD R28, -RZ, |R6| ;  /* 0x00000000ff1c7229 */ /* 0x003fd60000000506 */
[----:B-----5:R-:W-:Y:S05]  /*01a0*/  CALL.REL.NOINC `($_Z16updateVelocitiesPfS_S_S_S_$__internal_accurate_pow) ;  /* 0x0000001800c47944 */ /* 0x020fea0003c00000 */
[----:B------:R-:W-:Y:S05]  /*01b0*/  BSYNC.RECONVERGENT B0 ;  /* 0x0000000000007941 */ /* 0x000fea0003800200 */
.L_x_1:
[----:B------:R-:W-:Y:S01]  /*01c0*/  DADD R20, R6, 2 ;  /* 0x4000000006147429 */ /* 0x000fe20000000000 */
[----:B------:R-:W-:Y:S01]  /*01d0*/  FADD R5, R5, -R14 ;  /* 0x8000000e05057221 */ /* 0x000fe20000000000 */
[C---:B------:R-:W-:Y:S01]  /*01e0*/  FSETP.NEU.AND P1, PT, R16.reuse, RZ, PT ;  /* 0x000000ff1000720b */ /* 0x040fe20003f2d000 */
[----:B------:R-:W-:Y:S01]  /*01f0*/  BSSY.RECONVERGENT B0, `(.L_x_2) ;  /* 0x000000e000007945 */ /* 0x000fe20003800200 */
[----:B------:R-:W-:Y:S01]  /*0200*/  FSETP.NEU.AND P0, PT, R16, 1, PT ;  /* 0x3f8000001000780b */ /* 0x000fe20003f0d000 */
[----:B------:R-:W0:Y:S05]  /*0210*/  F2F.F64.F32 R14, R5 ;  /* 0x00000005000e7310 */ /* 0x000e2a0000201800 */
[----:B------:R-:W-:-:S04]  /*0220*/  LOP3.LUT R20, R21, 0x7ff00000, RZ, 0xc0, !PT ;  /* 0x7ff0000015147812 */ /* 0x000fc800078ec0ff */
[----:B------:R-:W-:Y:S02]  /*0230*/  ISETP.NE.AND P2, PT, R20, 0x7ff00000, PT ;  /* 0x7ff000001400780c */ /* 0x000fe40003f45270 */
[----:B------:R-:W-:Y:S01]  /*0240*/  @!P1 CS2R R18, SRZ ;  /* 0x0000000000129805 */ /* 0x000fe2000001ff00 */
[----:B0-----:R-:W-:-:S10]  /*0250*/  DADD R28, -RZ, |R14| ;  /* 0x00000000ff1c7229 */ /* 0x001fd4000000050e */
[----:B------:R-:W-:Y:S05]  /*0260*/  @P2 BRA `(.L_x_3) ;  /* 0x0000000000182947 */ /* 0x000fea0003800000 */
[----:B------:R-:W-:-:S13]  /*0270*/  FSETP.NAN.AND P1, PT, R16, R16, PT ;  /* 0x000000101000720b */ /* 0x000fda0003f28000 */
[----:B------:R-:W-:Y:S01]  /*0280*/  @P1 DADD R18, R6, 2 ;  /* 0x4000000006121429 */ /* 0x000fe20000000000 */
[----:B------:R-:W-:Y:S10]  /*0290*/  @P1 BRA `(.L_x_3) ;  /* 0x00000000000c1947 */ /* 0x000ff40003800000 */
[----:B------:R-:W-:-:S14]  /*02a0*/  DSETP.NEU.AND P1, PT, |R6|, +INF , PT ;  /* 0x7ff000000600742a */ /* 0x000fdc0003f2d200 */
[----:B------:R-:W-:Y:S02]  /*02b0*/  @!P1 IMAD.MOV.U32 R18, RZ, RZ, 0x0 ;  /* 0x00000000ff129424 */ /* 0x000fe400078e00ff */
[----:B------:R-:W-:-:S07]  /*02c0*/  @!P1 IMAD.MOV.U32 R19, RZ, RZ, 0x7ff00000 ;  /* 0x7ff00000ff139424 */ /* 0x000fce00078e00ff */
.L_x_3:
[----:B------:R-:W-:Y:S05]  /*02d0*/  BSYNC.RECONVERGENT B0 ;  /* 0x0000000000007941 */ /* 0x000fea0003800200 */
.L_x_2:
[----:B------:R-:W-:Y:S01]  /*02e0*/  BSSY.RECONVERGENT B0, `(.L_x_4) ;  /* 0x0000006000007945 */ /* 0x000fe20003800200 */
[----:B------:R-:W-:Y:S01]  /*02f0*/  FSEL R16, R18, RZ, P0 ;  /* 0x000000ff12107208 */ /* 0x000fe20000000000 */
[----:B------:R-:W-:Y:S01]  /*0300*/  UMOV UR5, 0x40000000 ;  /* 0x4000000000057882 */ /* 0x000fe20000000000 */
[----:B------:R-:W-:Y:S02]  /*0310*/  FSEL R17, R19, 1.875, P0 ;  /* 0x3ff0000013117808 */ /* 0x000fe40000000000 */
[----:B------:R-:W-:-:S07]  /*0320*/  MOV R0, 0x340 ;  /* 0x0000034000007802 */ /* 0x000fce0000000f00 */
[----:B------:R-:W-:Y:S05]  /*0330*/  CALL.REL.NOINC `($_Z16updateVelocitiesPfS_S_S_S_$__internal_accurate_pow) ;  /* 0x0000001800607944 */ /* 0x000fea0003c00000 */
[----:B------:R-:W-:Y:S05]  /*0340*/  BSYNC.RECONVERGENT B0 ;  /* 0x0000000000007941 */ /* 0x000fea0003800200 */
.L_x_4:
[----:B------:R-:W-:Y:S01]  /*0350*/  DADD R20, R14, 2 ;  /* 0x400000000e147429 */ /* 0x000fe20000000000 */
[C---:B------:R-:W-:Y:S01]  /*0360*/  FSETP.NEU.AND P1, PT, R5.reuse, RZ, PT ;  /* 0x000000ff0500720b */ /* 0x040fe20003f2d000 */
[----:B------:R-:W-:Y:S01]  /*0370*/  BSSY.RECONVERGENT B0, `(.L_x_5) ;  /* 0x000000c000007945 */ /* 0x000fe20003800200 */
[----:B------:R-:W-:-:S07]  /*0380*/  FSETP.NEU.AND P0, PT, R5, 1, PT ;  /* 0x3f8000000500780b */ /* 0x000fce0003f0d000 */
[----:B------:R-:W-:-:S04]  /*0390*/  LOP3.LUT R20, R21, 0x7ff00000, RZ, 0xc0, !PT ;  /* 0x7ff0000015147812 */ /* 0x000fc800078ec0ff */
[----:B------:R-:W-:Y:S02]  /*03a0*/  ISETP.NE.AND P2, PT, R20, 0x7ff00000, PT ;  /* 0x7ff000001400780c */ /* 0x000fe40003f45270 */
[----:B------:R-:W-:-:S11]  /*03b0*/  @!P1 CS2R R18, SRZ ;  /* 0x0000000000129805 */ /* 0x000fd6000001ff00 */
[----:B------:R-:W-:Y:S05]  /*03c0*/  @P2 BRA `(.L_x_6) ;  /* 0x0000000000182947 */ /* 0x000fea0003800000 */
[----:B------:R-:W-:-:S13]  /*03d0*/  FSETP.NAN.AND P1, PT, R5, R5, PT ;  /* 0x000000050500720b */ /* 0x000fda0003f28000 */
[----:B------:R-:W-:Y:S01]  /*03e0*/  @P1 DADD R18, R14, 2 ;  /* 0x400000000e121429 */ /* 0x000fe20000000000 */
[----:B------:R-:W-:Y:S10]  /*03f0*/  @P1 BRA `(.L_x_6) ;  /* 0x00000000000c1947 */ /* 0x000ff40003800000 */
[----:B------:R-:W-:-:S14]  /*0400*/  DSETP.NEU.AND P1, PT, |R14|, +INF , PT ;  /* 0x7ff000000e00742a */ /* 0x000fdc0003f2d200 */
[----:B------:R-:W-:Y:S02]  /*0410*/  @!P1 IMAD.MOV.U32 R18, RZ, RZ, 0x0 ;  /* 0x00000000ff129424 */ /* 0x000fe400078e00ff */
[----:B------:R-:W-:-:S07]  /*0420*/  @!P1 IMAD.MOV.U32 R19, RZ, RZ, 0x7ff00000 ;  /* 0x7ff00000ff139424 */ /* 0x000fce00078e00ff */
.L_x_6:
[----:B------:R-:W-:Y:S05]  /*0430*/  BSYNC.RECONVERGENT B0 ;  /* 0x0000000000007941 */ /* 0x000fea0003800200 */
.L_x_5:
[----:B------:R-:W-:Y:S01]  /*0440*/  FSEL R18, R18, RZ, P0 ;  /* 0x000000ff12127208 */ /* 0x000fe20000000000 */
[----:B------:R-:W-:Y:S01]  /*0450*/  IMAD.MOV.U32 R20, RZ, RZ, 0x0 ;  /* 0x00000000ff147424 */ /* 0x000fe200078e00ff */
[----:B------:R-:W-:Y:S01]  /*0460*/  FSEL R19, R19, 1.875, P0 ;  /* 0x3ff0000013137808 */ /* 0x000fe20000000000 */
[----:B------:R-:W-:Y:S01]  /*0470*/  IMAD.MOV.U32 R21, RZ, RZ, 0x3fd80000 ;  /* 0x3fd80000ff157424 */ /* 0x000fe200078e00ff */
[----:B------:R-:W-:Y:S04]  /*0480*/  BSSY.RECONVERGENT B0, `(.L_x_7) ;  /* 0x0000015000007945 */ /* 0x000fe80003800200 */
[----:B------:R-:W-:-:S06]  /*0490*/  DADD R18, R16, R18 ;  /* 0x0000000010127229 */ /* 0x000fcc0000000012 */
[----:B------:R-:W0:Y:S04]  /*04a0*/  MUFU.RSQ64H R15, R19 ;  /* 0x00000013000f7308 */ /* 0x000e280000001c00 */
[----:B------:R-:W-:-:S05]  /*04b0*/  VIADD R14, R19, 0xfcb00000 ;  /* 0xfcb00000130e7836 */ /* 0x000fca0000000000 */
[----:B------:R-:W-:Y:S01]  /*04c0*/  ISETP.GE.U32.AND P0, PT, R14, 0x7ca00000, PT ;  /* 0x7ca000000e00780c */ /* 0x000fe20003f06070 */
[----:B0-----:R-:W-:-:S08]  /*04d0*/  DMUL R16, R14, R14 ;  /* 0x0000000e0e107228 */ /* 0x001fd00000000000 */
[----:B------:R-:W-:-:S08]  /*04e0*/  DFMA R16, R18, -R16, 1 ;  /* 0x3ff000001210742b */ /* 0x000fd00000000810 */
[----:B------:R-:W-:Y:S02]  /*04f0*/  DFMA R20, R16, R20, 0.5 ;  /* 0x3fe000001014742b */ /* 0x000fe40000000014 */
[----:B------:R-:W-:-:S08]  /*0500*/  DMUL R16, R14, R16 ;  /* 0x000000100e107228 */ /* 0x000fd00000000000 */
[----:B------:R-:W-:-:S08]  /*0510*/  DFMA R24, R20, R16, R14 ;  /* 0x000000101418722b */ /* 0x000fd0000000000e */
[----:B------:R-:W-:Y:S02]  /*0520*/  DMUL R20, R18, R24 ;  /* 0x0000001812147228 */ /* 0x000fe40000000000 */
[----:B------:R-:W-:Y:S02]  /*0530*/  VIADD R17, R25, 0xfff00000 ;  /* 0xfff0000019117836 */ /* 0x000fe40000000000 */
[----:B------:R-:W-:-:S04]  /*0540*/  IMAD.MOV.U32 R16, RZ, RZ, R24 ;  /* 0x000000ffff107224 */ /* 0x000fc800078e0018 */
[----:B------:R-:W-:-:S08]  /*0550*/  DFMA R26, R20, -R20, R18 ;  /* 0x80000014141a722b */ /* 0x000fd00000000012 */
[----:B------:R-:W-:Y:S01]  /*0560*/  DFMA R22, R26, R16, R20 ;  /* 0x000000101a16722b */ /* 0x000fe20000000014 */
[----:B------:R-:W-:Y:S10]  /*0570*/  @!P0 BRA `(.L_x_8) ;  /* 0x0000000000148947 */ /* 0x000ff40003800000 */
[----:B------:R-:W-:Y:S01]  /*0580*/  IMAD.MOV.U32 R16, RZ, RZ, R24 ;  /* 0x000000ffff107224 */ /* 0x000fe200078e0018 */
[----:B------:R-:W-:Y:S01]  /*0590*/  MOV R0, 0x5d0 ;  /* 0x000005d000007802 */ /* 0x000fe20000000f00 */
[----:B------:R-:W-:Y:S02]  /*05a0*/  IMAD.MOV.U32 R22, RZ, RZ, R26 ;  /* 0x000000ffff167224 */ /* 0x000fe400078e001a */
[----:B------:R-:W-:-:S07]  /*05b0*/  IMAD.MOV.U32 R23, RZ, RZ, R27 ;  /* 0x000000ffff177224 */ /* 0x000fce00078e001b */
[----:B------:R-:W-:Y:S05]  /*05c0*/  CALL.REL.NOINC `($__internal_1_$__cuda_sm20_dsqrt_rn_f64_mediumpath_v1) ;  /* 0x00000014000c7944 */ /* 0x000fea0003c00000 */
.L_x_8:
[----:B------:R-:W-:Y:S05]  /*05d0*/  BSYNC.RECONVERGENT B0 ;  /* 0x0000000000007941 */ /* 0x000fea0003800200 */
.L_x_7:
[----:B------:R-:W0:Y:S01]  /*05e0*/  F2F.F32.F64 R5, R22 ;  /* 0x0000001600057310 */ /* 0x000e220000301000 */
[----:B------:R-:W-:Y:S01]  /*05f0*/  BSSY.RECONVERGENT B0, `(.L_x_9) ;  /* 0x0000006000007945 */ /* 0x000fe20003800200 */
[----:B------:R-:W-:Y:S01]  /*0600*/  MOV R0, 0x650 ;  /* 0x0000065000007802 */ /* 0x000fe20000000f00 */
[----:B------:R-:W-:-:S05]  /*0610*/  UMOV UR5, 0x40080000 ;  /* 0x4008000000057882 */ /* 0x000fca0000000000 */
[----:B0-----:R-:W0:Y:S02]  /*0620*/  F2F.F64.F32 R14, R5 ;  /* 0x00000005000e7310 */ /* 0x001e240000201800 */
[----:B0-----:R-:W-:-:S11]  /*0630*/  DADD R28, -RZ, |R14| ;  /* 0x00000000ff1c7229 */ /* 0x001fd6000000050e */
[----:B------:R-:W-:Y:S05]  /*0640*/  CALL.REL.NOINC `($_Z16updateVelocitiesPfS_S_S_S_$__internal_accurate_pow) ;  /* 0x00000014009c7944 */ /* 0x000fea0003c00000 */
[----:B------:R-:W-:Y:S05]  /*0650*/  BSYNC.RECONVERGENT B0 ;  /* 0x0000000000007941 */ /* 0x000fea0003800200 */
.L_x_9:
[----:B------:R-:W-:Y:S01]  /*0660*/  DADD R16, R14, 3 ;  /* 0x400800000e107429 */ /* 0x000fe20000000000 */
[----:B------:R-:W-:Y:S01]  /*0670*/  FSETP.NEU.AND P1, PT, R5, RZ, PT ;  /* 0x000000ff0500720b */ /* 0x000fe20003f2d000 */
[----:B------:R-:W-:Y:S01]  /*0680*/  DADD R20, -RZ, -R18 ;  /* 0x00000000ff147229 */ /* 0x000fe20000000912 */
[----:B------:R-:W-:Y:S01]  /*0690*/  ISETP.GE.AND P0, PT, R15, RZ, PT ;  /* 0x000000ff0f00720c */ /* 0x000fe20003f06270 */
[----:B------:R-:W-:Y:S06]  /*06a0*/  BSSY.RECONVERGENT B0, `(.L_x_10) ;  /* 0x000000f000007945 */ /* 0x000fec0003800200 */
[----:B------:R-:W-:-:S02]  /*06b0*/  LOP3.LUT R16, R17, 0x7ff00000, RZ, 0xc0, !PT ;  /* 0x7ff0000011107812 */ /* 0x000fc400078ec0ff */
[----:B------:R-:W-:Y:S02]  /*06c0*/  FSEL R17, R21, R19, !P0 ;  /* 0x0000001315117208 */ /* 0x000fe40004000000 */
[----:B------:R-:W-:Y:S01]  /*06d0*/  ISETP.NE.AND P2, PT, R16, 0x7ff00000, PT ;  /* 0x7ff000001000780c */ /* 0x000fe20003f45270 */
[----:B------:R-:W-:Y:S01]  /*06e0*/  @!P1 IMAD.MOV.U32 R17, RZ, RZ, R15 ;  /* 0x000000ffff119224 */ /* 0x000fe200078e000f */
[----:B------:R-:W-:Y:S01]  /*06f0*/  FSEL R16, R20, R18, !P0 ;  /* 0x0000001214107208 */ /* 0x000fe20004000000 */
[----:B------:R-:W-:-:S10]  /*0700*/  @!P1 IMAD.MOV.U32 R16, RZ, RZ, RZ ;  /* 0x000000ffff109224 */ /* 0x000fd400078e00ff */
[----:B------:R-:W-:Y:S05]  /*0710*/  @P2 BRA `(.L_x_11) ;  /* 0x00000000001c2947 */ /* 0x000fea0003800000 */
[----:B------:R-:W-:-:S13]  /*0720*/  FSETP.NAN.AND P1, PT, R5, R5, PT ;  /* 0x000000050500720b */ /* 0x000fda0003f28000 */
[----:B------:R-:W-:Y:S01]  /*0730*/  @P1 DADD R16, R14, 3 ;  /* 0x400800000e101429 */ /* 0x000fe20000000000 */
[----:B------:R-:W-:Y:S10]  /*0740*/  @P1 BRA `(.L_x_11) ;  /* 0x0000000000101947 */ /* 0x000ff40003800000 */
[----:B------:R-:W-:-:S14]  /*0750*/  DSETP.NEU.AND P1, PT, |R14|, +INF , PT ;  /* 0x7ff000000e00742a */ /* 0x000fdc0003f2d200 */
[----:B------:R-:W-:Y:S02]  /*0760*/  @!P1 IMAD.MOV.U32 R0, RZ, RZ, -0x100000 ;  /* 0xfff00000ff009424 */ /* 0x000fe400078e00ff */
[----:B------:R-:W-:-:S03]  /*0770*/  @!P1 IMAD.MOV.U32 R16, RZ, RZ, RZ ;  /* 0x000000ffff109224 */ /* 0x000fc600078e00ff */
[----:B------:R-:W-:-:S07]  /*0780*/  @!P1 SEL R17, R0, 0x7ff00000, !P0 ;  /* 0x7ff0000000119807 */ /* 0x000fce0004000000 */
.L_x_11:
[----:B------:R-:W-:Y:S05]  /*0790*/  BSYNC.RECONVERGENT B0 ;  /* 0x0000000000007941 */ /* 0x000fea0003800200 */
.L_x_10:
[----:B------:R-:W-:Y:S01]  /*07a0*/  BSSY.RECONVERGENT B0, `(.L_x_12) ;  /* 0x0000006000007945 */ /* 0x000fe20003800200 */
[----:B------:R-:W-:Y:S01]  /*07b0*/  IMAD.MOV.U32 R28, RZ, RZ, RZ ;  /* 0x000000ffff1c7224 */ /* 0x000fe200078e00ff */
[----:B------:R-:W-:Y:S01]  /*07c0*/  MOV R0, 0x800 ;  /* 0x0000080000007802 */ /* 0x000fe20000000f00 */
[----:B------:R-:W-:Y:S01]  /*07d0*/  IMAD.MOV.U32 R29, RZ, RZ, 0x40240000 ;  /* 0x40240000ff1d7424 */ /* 0x000fe200078e00ff */
[----:B------:R-:W-:-:S06]  /*07e0*/  UMOV UR5, 0xc0260000 ;  /* 0xc026000000057882 */ /* 0x000fcc0000000000 */
[----:B------:R-:W-:Y:S05]  /*07f0*/  CALL.REL.NOINC `($_Z16updateVelocitiesPfS_S_S_S_$__internal_accurate_pow) ;  /* 0x0000001400307944 */ /* 0x000fea0003c00000 */
[----:B------:R-:W-:Y:S05]  /*0800*/  BSYNC.RECONVERGENT B0 ;  /* 0x0000000000007941 */ /* 0x000fea0003800200 */
.L_x_12:
[----:B------:R-:W-:Y:S01]  /*0810*/  FSETP.NEU.AND P0, PT, R5, 1, PT ;  /* 0x3f8000000500780b */ /* 0x000fe20003f0d000 */
[----:B------:R-:W-:Y:S01]  /*0820*/  IMAD.MOV.U32 R22, RZ, RZ, 0x1 ;  /* 0x00000001ff167424 */ /* 0x000fe200078e00ff */
[----:B------:R-:W-:Y:S01]  /*0830*/  UMOV UR6, 0xe978d4fe ;  /* 0xe978d4fe00067882 */ /* 0x000fe20000000000 */
[----:B------:R-:W-:Y:S01]  /*0840*/  UMOV UR7, 0x401ab126 ;  /* 0x401ab12600077882 */ /* 0x000fe20000000000 */
[----:B------:R-:W-:Y:S01]  /*0850*/  FSEL R21, R17, 1.875, P0 ;  /* 0x3ff0000011157808 */ /* 0x000fe20000000000 */
[----:B------:R-:W-:Y:S01]  /*0860*/  F2F.F64.F32 R4, R4 ;  /* 0x0000000400047310 */ /* 0x000fe20000201800 */
[----:B------:R-:W-:Y:S01]  /*0870*/  FSEL R20, R16, RZ, P0 ;  /* 0x000000ff10147208 */ /* 0x000fe20000000000 */
[----:B------:R-:W-:Y:S01]  /*0880*/  DMUL R16, R18, UR6 ;  /* 0x0000000612107c28 */ /* 0x000fe20008000000 */
[----:B------:R-:W-:Y:S05]  /*0890*/  BSSY.RECONVERGENT B0, `(.L_x_13) ;  /* 0x0000017000007945 */ /* 0x000fea0003800200 */
[----:B------:R-:W0:Y:S02]  /*08a0*/  MUFU.RCP64H R23, R21 ;  /* 0x0000001500177308 */ /* 0x000e240000001800 */
[----:B0-----:R-:W-:-:S08]  /*08b0*/  DFMA R14, -R20, R22, 1 ;  /* 0x3ff00000140e742b */ /* 0x001fd00000000116 */
[----:B------:R-:W-:Y:S02]  /*08c0*/  DFMA R24, R14, R14, R14 ;  /* 0x0000000e0e18722b */ /* 0x000fe4000000000e */
[----:B------:R-:W0:Y:S06]  /*08d0*/  F2F.F64.F32 R14, R3 ;  /* 0x00000003000e7310 */ /* 0x000e2c0000201800 */
[----:B------:R-:W-:-:S08]  /*08e0*/  DFMA R24, R22, R24, R22 ;  /* 0x000000181618722b */ /* 0x000fd00000000016 */
[----:B------:R-:W-:Y:S02]  /*08f0*/  DFMA R18, -R20, R24, 1 ;  /* 0x3ff000001412742b */ /* 0x000fe40000000118 */
[----:B0-----:R-:W-:-:S06]  /*0900*/  DMUL R14, R16, R14 ;  /* 0x0000000e100e7228 */ /* 0x001fcc0000000000 */
[----:B------:R-:W-:Y:S02]  /*0910*/  DFMA R18, R24, R18, R24 ;  /* 0x000000121812722b */ /* 0x000fe40000000018 */
[----:B------:R-:W-:-:S08]  /*0920*/  DMUL R26, R4, R14 ;  /* 0x0000000e041a7228 */ /* 0x000fd00000000000 */
[----:B------:R-:W-:Y:S02]  /*0930*/  DMUL R14, R26, R18 ;  /* 0x000000121a0e7228 */ /* 0x000fe40000000000 */
[----:B------:R-:W-:-:S06]  /*0940*/  FSETP.GEU.AND P1, PT, |R27|, 6.5827683646048100446e-37, PT ;  /* 0x036000001b00780b */ /* 0x000fcc0003f2e200 */
[----:B------:R-:W-:-:S08]  /*0950*/  DFMA R22, -R20, R14, R26 ;  /* 0x0000000e1416722b */ /* 0x000fd0000000011a */
[----:B------:R-:W-:-:S10]  /*0960*/  DFMA R14, R18, R22, R14 ;  /* 0x00000016120e722b */ /* 0x000fd4000000000e */
[----:B------:R-:W-:-:S05]  /*0970*/  FFMA R0, RZ, R21, R15 ;  /* 0x00000015ff007223 */ /* 0x000fca000000000f */
[----:B------:R-:W-:-:S13]  /*0980*/  FSETP.GT.AND P0, PT, |R0|, 1.469367938527859385e-39, PT ;  /* 0x001000000000780b */ /* 0x000fda0003f04200 */
[----:B------:R-:W-:Y:S05]  /*0990*/  @P0 BRA P1, `(.L_x_14) ;  /* 0x0000000000180947 */ /* 0x000fea0000800000 */
[----:B------:R-:W-:Y:S01]  /*09a0*/  IMAD.MOV.U32 R4, RZ, RZ, R26 ;  /* 0x000000ffff047224 */ /* 0x000fe200078e001a */
[----:B------:R-:W-:Y:S01]  /*09b0*/  MOV R0, 0xa00 ;  /* 0x00000a0000007802 */ /* 0x000fe20000000f00 */
[----:B------:R-:W-:Y:S02]  /*09c0*/  IMAD.MOV.U32 R5, RZ, RZ, R27 ;  /* 0x000000ffff057224 */ /* 0x000fe400078e001b */
[----:B------:R-:W-:Y:S02]  /*09d0*/  IMAD.MOV.U32 R18, RZ, RZ, R20 ;  /* 0x000000ffff127224 */ /* 0x000fe400078e0014 */
[----:B------:R-:W-:-:S07]  /*09e0*/  IMAD.MOV.U32 R19, RZ, RZ, R21 ;  /* 0x000000ffff137224 */ /* 0x000fce00078e0015 */
[----:B------:R-:W-:Y:S05]  /*09f0*/  CALL.REL.NOINC `($__internal_0_$__cuda_sm20_div_rn_f64_full) ;  /* 0x0000000800807944 */ /* 0x000fea0003c00000 */
.L_x_14:
[----:B------:R-:W-:Y:S05]  /*0a00*/  BSYNC.RECONVERGENT B0 ;  /* 0x0000000000007941 */ /* 0x000fea0003800200 */
.L_x_13:
[----:B------:R-:W0:Y:S08]  /*0a10*/  LDC.64 R4, c[0x0][0x388] ;  /* 0x0000e200ff047b82 */ /* 0x000e300000000a00 */
[----:B------:R-:W1:Y:S08]  /*0a20*/  LDC.64 R20, c[0x0][0x380] ;  /* 0x0000e000ff147b82 */ /* 0x000e700000000a00 */
[----:B------:R-:W2:Y:S01]  /*0a30*/  LDC.64 R22, c[0x0][0x398] ;  /* 0x0000e600ff167b82 */ /* 0x000ea20000000a00 */
[----:B0-----:R-:W-:-:S05]  /*0a40*/  IMAD.WIDE.U32 R4, R2, 0x4, R4 ;  /* 0x0000000402047825 */ /* 0x001fca00078e0004 */
[----:B------:R-:W3:Y:S01]  /*0a50*/  LDG.E R0, desc[UR8][R4.64] ;  /* 0x0000000804007981 */ /* 0x000ee2000c1e1900 */
[----:B-1----:R-:W-:-:S04]  /*0a60*/  IMAD.WIDE.U32 R20, R2, 0x4, R20 ;  /* 0x0000000402147825 */ /* 0x002fc800078e0014 */
[C---:B--2---:R-:W-:Y:S01]  /*0a70*/  IMAD.WIDE.U32 R22, R2.reuse, 0x4, R22 ;  /* 0x0000000402167825 */ /* 0x044fe200078e0016 */
[----:B---3--:R-:W0:Y:S02]  /*0a80*/  F2F.F64.F32 R18, R0 ;  /* 0x0000000000127310 */ /* 0x008e240000201800 */
[----:B0-----:R-:W-:Y:S01]  /*0a90*/  DFMA R18, R6, -R14, R18 ;  /* 0x8000000e0612722b */ /* 0x001fe20000000012 */
[----:B------:R-:W0:Y:S05]  /*0aa0*/  LDC.64 R6, c[0x0][0x3a0] ;  /* 0x0000e800ff067b82 */ /* 0x000e2a0000000a00 */
[----:B------:R-:W1:Y:S02]  /*0ab0*/  F2F.F32.F64 R15, R18 ;  /* 0x00000012000f7310 */ /* 0x000e640000301000 */
[----:B-1----:R1:W-:Y:S04]  /*0ac0*/  STG.E desc[UR8][R4.64], R15 ;  /* 0x0000000f04007986 */ /* 0x0023e8000c101908 */
[----:B------:R-:W2:Y:S04]  /*0ad0*/  LDG.E R20, desc[UR8][R20.64] ;  /* 0x0000000814147981 */ /* 0x000ea8000c1e1900 */
[----:B------:R-:W3:Y:S04]  /*0ae0*/  LDG.E R12, desc[UR8][R12.64] ;  /* 0x000000080c0c7981 */ /* 0x000ee8000c1e1900 */
[----:B------:R-:W3:Y:S04]  /*0af0*/  LDG.E R3, desc[UR8][R22.64] ;  /* 0x0000000816037981 */ /* 0x000ee8000c1e1900 */
[----:B------:R-:W4:Y:S01]  /*0b00*/  LDG.E R10, desc[UR8][R10.64] ;  /* 0x000000080a0a7981 */ /* 0x000f22000c1e1900 */
[----:B0-----:R-:W-:-:S03]  /*0b10*/  IMAD.WIDE.U32 R6, R2, 0x4, R6 ;  /* 0x0000000402067825 */ /* 0x001fc600078e0006 */
[----:B------:R0:W5:Y:S04]  /*0b20*/  LDG.E R8, desc[UR8][R8.64] ;  /* 0x0000000808087981 */ /* 0x000168000c1e1900 */
[----:B------:R0:W5:Y:S01]  /*0b30*/  LDG.E R7, desc[UR8][R6.64] ;  /* 0x0000000806077981 */ /* 0x000162000c1e1900 */
[----:B------:R-:W-:Y:S01]  /*0b40*/  BSSY.RECONVERGENT B0, `(.L_x_15) ;  /* 0x000000b000007945 */ /* 0x000fe20003800200 */
[----:B------:R-:W-:Y:S01]  /*0b50*/  MOV R0, 0xbf0 ;  /* 0x00000bf000007802 */ /* 0x000fe20000000f00 */
[----:B------:R-:W-:Y:S01]  /*0b60*/  UMOV UR5, 0x40000000 ;  /* 0x4000000000057882 */ /* 0x000fe20000000000 */
[----:B--2---:R-:W2:Y:S01]  /*0b70*/  F2F.F64.F32 R18, R20 ;  /* 0x0000001400127310 */ /* 0x004ea20000201800 */
[----:B---3--:R-:W-:-:S07]  /*0b80*/  FADD R3, R3, -R12 ;  /* 0x8000000c03037221 */ /* 0x008fce0000000000 */
[----:B-1----:R-:W1:Y:S08]  /*0b90*/  F2F.F64.F32 R14, R3 ;  /* 0x00000003000e7310 */ /* 0x002e700000201800 */
[----:B----4-:R-:W3:Y:S01]  /*0ba0*/  F2F.F64.F32 R12, R10 ;  /* 0x0000000a000c7310 */ /* 0x010ee20000201800 */
[----:B--2---:R-:W-:Y:S02]  /*0bb0*/  DMUL R4, R16, R18 ;  /* 0x0000001210047228 */ /* 0x004fe40000000000 */
[----:B-1----:R-:W-:-:S06]  /*0bc0*/  DADD R28, -RZ, |R14| ;  /* 0x00000000ff1c7229 */ /* 0x002fcc000000050e */
[----:B0--3--:R-:W-:-:S11]  /*0bd0*/  DMUL R4, R4, R12 ;  /* 0x0000000c04047228 */ /* 0x009fd60000000000 */
[----:B-----5:R-:W-:Y:S05]  /*0be0*/  CALL.REL.NOINC `($_Z16updateVelocitiesPfS_S_S_S_$__internal_accurate_pow) ;  /* 0x0000001000347944 */ /* 0x020fea0003c00000 */
[----:B------:R-:W-:Y:S05]  /*0bf0*/  BSYNC.RECONVERGENT B0 ;  /* 0x0000000000007941 */ /* 0x000fea0003800200 */
.L_x_15:
        /* <DEDUP_REMOVED lines=17> */
.L_x_17:
[----:B------:R-:W-:Y:S05]  /*0d10*/  BSYNC.RECONVERGENT B0 ;  /* 0x0000000000007941 */ /* 0x000fea0003800200 */
.L_x_16:
[----:B------:R-:W-:Y:S01]  /*0d20*/  BSSY.RECONVERGENT B0, `(.L_x_18) ;  /* 0x0000006000007945 */ /* 0x000fe20003800200 */
[----:B------:R-:W-:Y:S01]  /*0d30*/  FSEL R10, R18, RZ, P0 ;  /* 0x000000ff120a7208 */ /* 0x000fe20000000000 */
[----:B------:R-:W-:Y:S01]  /*0d40*/  UMOV UR5, 0x40000000 ;  /* 0x4000000000057882 */ /* 0x000fe20000000000 */
[----:B------:R-:W-:Y:S02]  /*0d50*/  FSEL R11, R19, 1.875, P0 ;  /* 0x3ff00000130b7808 */ /* 0x000fe40000000000 */
[----:B------:R-:W-:-:S07]  /*0d60*/  MOV R0, 0xd80 ;  /* 0x00000d8000007802 */ /* 0x000fce0000000f00 */
[----:B------:R-:W-:Y:S05]  /*0d70*/  CALL.REL.NOINC `($_Z16updateVelocitiesPfS_S_S_S_$__internal_accurate_pow) ;  /* 0x0000000c00d07944 */ /* 0x000fea0003c00000 */
[----:B------:R-:W-:Y:S05]  /*0d80*/  BSYNC.RECONVERGENT B0 ;  /* 0x0000000000007941 */ /* 0x000fea0003800200 */
.L_x_18:
        /* <DEDUP_REMOVED lines=14> */
.L_x_20:
[----:B------:R-:W-:Y:S05]  /*0e70*/  BSYNC.RECONVERGENT B0 ;  /* 0x0000000000007941 */ /* 0x000fea0003800200 */
.L_x_19:
        /* <DEDUP_REMOVED lines=22> */
[----:B------:R-:W-:-:S07]  /*0fe0*/  IMAD.MOV.U32 R17, RZ, RZ, R13 ;  /* 0x000000ffff117224 */ /* 0x000fce00078e000d */
[----:B------:R-:W-:Y:S05]  /*0ff0*/  CALL.REL.NOINC `($__internal_1_$__cuda_sm20_dsqrt_rn_f64_mediumpath_v1) ;  /* 0x0000000800807944 */ /* 0x000fea0003c00000 */
[----:B------:R-:W-:Y:S02]  /*1000*/  IMAD.MOV.U32 R10, RZ, RZ, R22 ;  /* 0x000000ffff0a7224 */ /* 0x000fe400078e0016 */
[----:B------:R-:W-:-:S07]  /*1010*/  IMAD.MOV.U32 R11, RZ, RZ, R23 ;  /* 0x000000ffff0b7224 */ /* 0x000fce00078e0017 */
.L_x_22:
[----:B------:R-:W-:Y:S05]  /*1020*/  BSYNC.RECONVERGENT B0 ;  /* 0x0000000000007941 */ /* 0x000fea0003800200 */
.L_x_21:
        /* <DEDUP_REMOVED lines=8> */
.L_x_23:
[----:B------:R-:W-:Y:S01]  /*10b0*/  DADD R10, R6, 3 ;  /* 0x40080000060a7429 */ /* 0x000fe20000000000 */
[----:B------:R-:W-:Y:S01]  /*10c0*/  FSETP.NEU.AND P2, PT, R3, RZ, PT ;  /* 0x000000ff0300720b */ /* 0x000fe20003f4d000 */
[----:B------:R-:W-:Y:S01]  /*10d0*/  DADD R12, -RZ, -R18 ;  /* 0x00000000ff0c7229 */ /* 0x000fe20000000912 */
[----:B------:R-:W-:Y:S01]  /*10e0*/  ISETP.GE.AND P0, PT, R7, RZ, PT ;  /* 0x000000ff0700720c */ /* 0x000fe20003f06270 */
[----:B------:R-:W-:Y:S01]  /*10f0*/  BSSY.RECONVERGENT B0, `(.L_x_24) ;  /* 0x0000010000007945 */ /* 0x000fe20003800200 */
[----:B------:R-:W-:-:S05]  /*1100*/  FSETP.NEU.AND P1, PT, R3, 1, PT ;  /* 0x3f8000000300780b */ /* 0x000fca0003f2d000 */
[----:B------:R-:W-:Y:S02]  /*1110*/  LOP3.LUT R10, R11, 0x7ff00000, RZ, 0xc0, !PT ;  /* 0x7ff000000b0a7812 */ /* 0x000fe400078ec0ff */
[----:B------:R-:W-:Y:S02]  /*1120*/  FSEL R18, R12, R18, !P0 ;  /* 0x000000120c127208 */ /* 0x000fe40004000000 */
[----:B------:R-:W-:Y:S01]  /*1130*/  ISETP.NE.AND P3, PT, R10, 0x7ff00000, PT ;  /* 0x7ff000000a00780c */ /* 0x000fe20003f65270 */
[----:B------:R-:W-:Y:S01]  /*1140*/  @!P2 IMAD.MOV.U32 R18, RZ, RZ, RZ ;  /* 0x000000ffff12a224 */ /* 0x000fe200078e00ff */
[----:B------:R-:W-:Y:S01]  /*1150*/  FSEL R19, R13, R19, !P0 ;  /* 0x000000130d137208 */ /* 0x000fe20004000000 */
[----:B------:R-:W-:-:S10]  /*1160*/  @!P2 IMAD.MOV.U32 R19, RZ, RZ, R7 ;  /* 0x000000ffff13a224 */ /* 0x000fd400078e0007 */
        /* <DEDUP_REMOVED lines=8> */
.L_x_25:
[----:B------:R-:W-:Y:S05]  /*11f0*/  BSYNC.RECONVERGENT B0 ;  /* 0x0000000000007941 */ /* 0x000fea0003800200 */
.L_x_24:
[----:B------:R-:W-:Y:S01]  /*1200*/  FSEL R11, R19, 1.875, P1 ;  /* 0x3ff00000130b7808 */ /* 0x000fe20000800000 */
[----:B------:R-:W-:Y:S01]  /*1210*/  IMAD.MOV.U32 R6, RZ, RZ, 0x1 ;  /* 0x00000001ff067424 */ /* 0x000fe200078e00ff */
[----:B------:R-:W-:Y:S01]  /*1220*/  FSEL R10, R18, RZ, P1 ;  /* 0x000000ff120a7208 */ /* 0x000fe20000800000 */
[----:B------:R-:W-:Y:S01]  /*1230*/  BSSY.RECONVERGENT B0, `(.L_x_26) ;  /* 0x0000014000007945 */ /* 0x000fe20003800200 */
[----:B------:R-:W0:Y:S01]  /*1240*/  MUFU.RCP64H R7, R11 ;  /* 0x0000000b00077308 */ /* 0x000e220000001800 */
[----:B------:R-:W-:-:S03]  /*1250*/  FSETP.GEU.AND P1, PT, |R5|, 6.5827683646048100446e-37, PT ;  /* 0x036000000500780b */ /* 0x000fc60003f2e200 */
[----:B0-----:R-:W-:-:S08]  /*1260*/  DFMA R12, -R10, R6, 1 ;  /* 0x3ff000000a0c742b */ /* 0x001fd00000000106 */
[----:B------:R-:W-:-:S08]  /*1270*/  DFMA R12, R12, R12, R12 ;  /* 0x0000000c0c0c722b */ /* 0x000fd0000000000c */
[----:B------:R-:W-:-:S08]  /*1280*/  DFMA R12, R6, R12, R6 ;  /* 0x0000000c060c722b */ /* 0x000fd00000000006 */
[----:B------:R-:W-:-:S08]  /*1290*/  DFMA R6, -R10, R12, 1 ;  /* 0x3ff000000a06742b */ /* 0x000fd0000000010c */
[----:B------:R-:W-:-:S08]  /*12a0*/  DFMA R6, R12, R6, R12 ;  /* 0x000000060c06722b */ /* 0x000fd0000000000c */
[----:B------:R-:W-:-:S08]  /*12b0*/  DMUL R12, R4, R6 ;  /* 0x00000006040c7228 */ /* 0x000fd00000000000 */
[----:B------:R-:W-:-:S08]  /*12c0*/  DFMA R14, -R10, R12, R4 ;  /* 0x0000000c0a0e722b */ /* 0x000fd00000000104 */
[----:B------:R-:W-:-:S10]  /*12d0*/  DFMA R6, R6, R14, R12 ;  /* 0x0000000e0606722b */ /* 0x000fd4000000000c */
[----:B------:R-:W-:-:S05]  /*12e0*/  FFMA R0, RZ, R11, R7 ;  /* 0x0000000bff007223 */ /* 0x000fca0000000007 */
[----:B------:R-:W-:-:S13]  /*12f0*/  FSETP.GT.AND P0, PT, |R0|, 1.469367938527859385e-39, PT ;  /* 0x001000000000780b */ /* 0x000fda0003f04200 */
[----:B------:R-:W-:Y:S05]  /*1300*/  @P0 BRA P1, `(.L_x_27) ;  /* 0x0000000000180947 */ /* 0x000fea0000800000 */
[----:B------:R-:W-:Y:S01]  /*1310*/  IMAD.MOV.U32 R18, RZ, RZ, R10 ;  /* 0x000000ffff127224 */ /* 0x000fe200078e000a */
[----:B------:R-:W-:Y:S01]  /*1320*/  MOV R0, 0x1350 ;  /* 0x0000135000007802 */ /* 0x000fe20000000f00 */
[----:B------:R-:W-:-:S07]  /*1330*/  IMAD.MOV.U32 R19, RZ, RZ, R11 ;  /* 0x000000ffff137224 */ /* 0x000fce00078e000b */
[----:B------:R-:W-:Y:S05]  /*1340*/  CALL.REL.NOINC `($__internal_0_$__cuda_sm20_div_rn_f64_full) ;  /* 0x00000000002c7944 */ /* 0x000fea0003c00000 */
[----:B------:R-:W-:Y:S02]  /*1350*/  IMAD.MOV.U32 R6, RZ, RZ, R14 ;  /* 0x000000ffff067224 */ /* 0x000fe400078e000e */
[----:B------:R-:W-:-:S07]  /*1360*/  IMAD.MOV.U32 R7, RZ, RZ, R15 ;  /* 0x000000ffff077224 */ /* 0x000fce00078e000f */
.L_x_27:
[----:B------:R-:W-:Y:S05]  /*1370*/  BSYNC.RECONVERGENT B0 ;  /* 0x0000000000007941 */ /* 0x000fea0003800200 */
.L_x_26:
[----:B------:R-:W0:Y:S02]  /*1380*/  LDC.64 R4, c[0x0][0x390] ;  /* 0x0000e400ff047b82 */ /* 0x000e240000000a00 */
[----:B0-----:R-:W-:-:S05]  /*1390*/  IMAD.WIDE.U32 R2, R2, 0x4, R4 ;  /* 0x0000000402027825 */ /* 0x001fca00078e0004 */
[----:B------:R-:W2:Y:S02]  /*13a0*/  LDG.E R0, desc[UR8][R2.64] ;  /* 0x0000000802007981 */ /* 0x000ea4000c1e1900 */
[----:B--2---:R-:W0:Y:S02]  /*13b0*/  F2F.F64.F32 R4, R0 ;  /* 0x0000000000047310 */ /* 0x004e240000201800 */
[----:B0-----:R-:W-:-:S10]  /*13c0*/  DFMA R4, R8, -R6, R4 ;  /* 0x800000060804722b */ /* 0x001fd40000000004 */
[----:B------:R-:W0:Y:S02]  /*13d0*/  F2F.F32.F64 R5, R4 ;  /* 0x0000000400057310 */ /* 0x000e240000301000 */
[----:B0-----:R-:W-:Y:S01]  /*13e0*/  STG.E desc[UR8][R2.64], R5 ;  /* 0x0000000502007986 */ /* 0x001fe2000c101908 */
[----:B------:R-:W-:Y:S05]  /*13f0*/  EXIT ;  /* 0x000000000000794d */ /* 0x000fea0003800000 */
        .weak           $__internal_0_$__cuda_sm20_div_rn_f64_full
        .type           $__internal_0_$__cuda_sm20_div_rn_f64_full,@function
        .size           $__internal_0_$__cuda_sm20_div_rn_f64_full,($__internal_1_$__cuda_sm20_dsqrt_rn_f64_mediumpath_v1 - $__internal_0_$__cuda_sm20_div_rn_f64_full)
$__internal_0_$__cuda_sm20_div_rn_f64_full:
[C---:B------:R-:W-:Y:S01]  /*1400*/  FSETP.GEU.AND P0, PT, |R19|.reuse, 1.469367938527859385e-39, PT ;  /* 0x001000001300780b */ /* 0x040fe20003f0e200 */
[----:B------:R-:W-:Y:S01]  /*1410*/  IMAD.MOV.U32 R21, RZ, RZ, R5 ;  /* 0x000000ffff157224 */ /* 0x000fe200078e0005 */
[C---:B------:R-:W-:Y:S01]  /*1420*/  LOP3.LUT R14, R19.reuse, 0x800fffff, RZ, 0xc0, !PT ;  /* 0x800fffff130e7812 */ /* 0x040fe200078ec0ff */
[----:B------:R-:W-:Y:S01]  /*1430*/  IMAD.MOV.U32 R24, RZ, RZ, 0x1 ;  /* 0x00000001ff187424 */ /* 0x000fe200078e00ff */
[----:B------:R-:W-:Y:S01]  /*1440*/  LOP3.LUT R23, R19, 0x7ff00000, RZ, 0xc0, !PT ;  /* 0x7ff0000013177812 */ /* 0x000fe200078ec0ff */
[----:B------:R-:W-:Y:S01]  /*1450*/  IMAD.MOV.U32 R20, RZ, RZ, R4 ;  /* 0x000000ffff147224 */ /* 0x000fe200078e0004 */
[----:B------:R-:W-:Y:S01]  /*1460*/  LOP3.LUT R15, R14, 0x3ff00000, RZ, 0xfc, !PT ;  /* 0x3ff000000e0f7812 */ /* 0x000fe200078efcff */
[----:B------:R-:W-:Y:S01]  /*1470*/  IMAD.MOV.U32 R14, RZ, RZ, R18 ;  /* 0x000000ffff0e7224 */ /* 0x000fe200078e0012 */
[C---:B------:R-:W-:Y:S01]  /*1480*/  FSETP.GEU.AND P2, PT, |R21|.reuse, 1.469367938527859385e-39, PT ;  /* 0x001000001500780b */ /* 0x040fe20003f4e200 */
[----:B------:R-:W-:Y:S01]  /*1490*/  IMAD.MOV.U32 R31, RZ, RZ, R23 ;  /* 0x000000ffff1f7224 */ /* 0x000fe200078e0017 */
[----:B------:R-:W-:Y:S01]  /*14a0*/  LOP3.LUT R22, R21, 0x7ff00000, RZ, 0xc0, !PT ;  /* 0x7ff0000015167812 */ /* 0x000fe200078ec0ff */
[----:B------:R-:W-:Y:S02]  /*14b0*/  BSSY.RECONVERGENT B1, `(.L_x_28) ;  /* 0x000004f000017945 */ /* 0x000fe40003800200 */
[----:B------:R-:W-:Y:S01]  /*14c0*/  @!P0 DMUL R14, R18, 8.98846567431157953865e+307 ;  /* 0x7fe00000120e8828 */ /* 0x000fe20000000000 */
[----:B------:R-:W-:Y:S01]  /*14d0*/  ISETP.GE.U32.AND P1, PT, R22, R23, PT ;  /* 0x000000171600720c */ /* 0x000fe20003f26070 */
[----:B------:R-:W-:-:S04]  /*14e0*/  IMAD.MOV.U32 R30, RZ, RZ, R22 ;  /* 0x000000ffff1e7224 */ /* 0x000fc800078e0016 */
[----:B------:R-:W0:Y:S02]  /*14f0*/  MUFU.RCP64H R25, R15 ;  /* 0x0000000f00197308 */ /* 0x000e240000001800 */
[----:B------:R-:W-:Y:S02]  /*1500*/  @!P2 LOP3.LUT R3, R19, 0x7ff00000, RZ, 0xc0, !PT ;  /* 0x7ff000001303a812 */ /* 0x000fe400078ec0ff */
[----:B------:R-:W-:Y:S02]  /*1510*/  @!P0 LOP3.LUT R31, R15, 0x7ff00000, RZ, 0xc0, !PT ;  /* 0x7ff000000f1f8812 */ /* 0x000fe400078ec0ff */
[----:B------:R-:W-:Y:S01]  /*1520*/  @!P2 ISETP.GE.U32.AND P3, PT, R22, R3, PT ;  /* 0x000000031600a20c */ /* 0x000fe20003f66070 */
[----:B------:R-:W-:Y:S02]  /*1530*/  IMAD.MOV.U32 R3, RZ, RZ, 0x1ca00000 ;  /* 0x1ca00000ff037424 */ /* 0x000fe400078e00ff */
[----:B------:R-:W-:-:S03]  /*1540*/  VIADD R32, R31, 0xffffffff ;  /* 0xffffffff1f207836 */ /* 0x000fc60000000000 */
[----:B------:R-:W-:-:S04]  /*1550*/  @!P2 SEL R27, R3, 0x63400000, !P3 ;  /* 0x63400000031ba807 */ /* 0x000fc80005800000 */
[----:B------:R-:W-:Y:S01]  /*1560*/  @!P2 LOP3.LUT R28, R27, 0x80000000, R21, 0xf8, !PT ;  /* 0x800000001b1ca812 */ /* 0x000fe200078ef815 */
[----:B0-----:R-:W-:-:S03]  /*1570*/  DFMA R4, R24, -R14, 1 ;  /* 0x3ff000001804742b */ /* 0x001fc6000000080e */
[----:B------:R-:W-:Y:S01]  /*1580*/  @!P2 LOP3.LUT R29, R28, 0x100000, RZ, 0xfc, !PT ;  /* 0x001000001c1da812 */ /* 0x000fe200078efcff */
[----:B------:R-:W-:-:S04]  /*1590*/  @!P2 IMAD.MOV.U32 R28, RZ, RZ, RZ ;  /* 0x000000ffff1ca224 */ /* 0x000fc800078e00ff */
[----:B------:R-:W-:-:S08]  /*15a0*/  DFMA R4, R4, R4, R4 ;  /* 0x000000040404722b */ /* 0x000fd00000000004 */
[----:B------:R-:W-:Y:S01]  /*15b0*/  DFMA R24, R24, R4, R24 ;  /* 0x000000041818722b */ /* 0x000fe20000000018 */
[----:B------:R-:W-:Y:S01]  /*15c0*/  SEL R5, R3, 0x63400000, !P1 ;  /* 0x6340000003057807 */ /* 0x000fe20004800000 */
[----:B------:R-:W-:-:S03]  /*15d0*/  IMAD.MOV.U32 R4, RZ, RZ, R20 ;  /* 0x000000ffff047224 */ /* 0x000fc600078e0014 */
[----:B------:R-:W-:-:S03]  /*15e0*/  LOP3.LUT R5, R5, 0x800fffff, R21, 0xf8, !PT ;  /* 0x800fffff05057812 */ /* 0x000fc600078ef815 */
[----:B------:R-:W-:-:S03]  /*15f0*/  DFMA R26, R24, -R14, 1 ;  /* 0x3ff00000181a742b */ /* 0x000fc6000000080e */
[----:B------:R-:W-:-:S05]  /*1600*/  @!P2 DFMA R4, R4, 2, -R28 ;  /* 0x400000000404a82b */ /* 0x000fca000000081c */
[----:B------:R-:W-:-:S05]  /*1610*/  DFMA R24, R24, R26, R24 ;  /* 0x0000001a1818722b */ /* 0x000fca0000000018 */
[----:B------:R-:W-:-:S03]  /*1620*/  @!P2 LOP3.LUT R30, R5, 0x7ff00000, RZ, 0xc0, !PT ;  /* 0x7ff00000051ea812 */ /* 0x000fc600078ec0ff */
[----:B------:R-:W-:Y:S02]  /*1630*/  DMUL R26, R24, R4 ;  /* 0x00000004181a7228 */ /* 0x000fe40000000000 */
[----:B------:R-:W-:-:S05]  /*1640*/  VIADD R23, R30, 0xffffffff ;  /* 0xffffffff1e177836 */ /* 0x000fca0000000000 */
[----:B------:R-:W-:Y:S01]  /*1650*/  ISETP.GT.U32.AND P0, PT, R23, 0x7feffffe, PT ;  /* 0x7feffffe1700780c */ /* 0x000fe20003f04070 */
[----:B------:R-:W-:-:S03]  /*1660*/  DFMA R28, R26, -R14, R4 ;  /* 0x8000000e1a1c722b */ /* 0x000fc60000000004 */
[----:B------:R-:W-:-:S05]  /*1670*/  ISETP.GT.U32.OR P0, PT, R32, 0x7feffffe, P0 ;  /* 0x7feffffe2000780c */ /* 0x000fca0000704470 */
[----:B------:R-:W-:-:S08]  /*1680*/  DFMA R24, R24, R28, R26 ;  /* 0x0000001c1818722b */ /* 0x000fd0000000001a */
[----:B------:R-:W-:Y:S05]  /*1690*/  @P0 BRA `(.L_x_29) ;  /* 0x00000000006c0947 */ /* 0x000fea0003800000 */
[----:B------:R-:W-:-:S04]  /*16a0*/  LOP3.LUT R21, R19, 0x7ff00000, RZ, 0xc0, !PT ;  /* 0x7ff0000013157812 */ /* 0x000fc800078ec0ff */
[CC--:B------:R-:W-:Y:S02]  /*16b0*/  VIADDMNMX R20, R22.reuse, -R21.reuse, 0xb9600000, !PT ;  /* 0xb960000016147446 */ /* 0x0c0fe40007800915 */
[----:B------:R-:W-:Y:S02]  /*16c0*/  ISETP.GE.U32.AND P0, PT, R22, R21, PT ;  /* 0x000000151600720c */ /* 0x000fe40003f06070 */
[----:B------:R-:W-:Y:S02]  /*16d0*/  VIMNMX R20, PT, PT, R20, 0x46a00000, PT ;  /* 0x46a0000014147848 */ /* 0x000fe40003fe0100 */
[----:B------:R-:W-:-:S05]  /*16e0*/  SEL R3, R3, 0x63400000, !P0 ;  /* 0x6340000003037807 */ /* 0x000fca0004000000 */
[----:B------:R-:W-:Y:S02]  /*16f0*/  IMAD.IADD R3, R20, 0x1, -R3 ;  /* 0x0000000114037824 */ /* 0x000fe400078e0a03 */
[----:B------:R-:W-:Y:S02]  /*1700*/  IMAD.MOV.U32 R20, RZ, RZ, RZ ;  /* 0x000000ffff147224 */ /* 0x000fe400078e00ff */
[----:B------:R-:W-:-:S06]  /*1710*/  VIADD R21, R3, 0x7fe00000 ;  /* 0x7fe0000003157836 */ /* 0x000fcc0000000000 */
[----:B------:R-:W-:-:S10]  /*1720*/  DMUL R22, R24, R20 ;  /* 0x0000001418167228 */ /* 0x000fd40000000000 */
[----:B------:R-:W-:-:S13]  /*1730*/  FSETP.GTU.AND P0, PT, |R23|, 1.469367938527859385e-39, PT ;  /* 0x001000001700780b */ /* 0x000fda0003f0c200 */
[----:B------:R-:W-:Y:S05]  /*1740*/  @P0 BRA `(.L_x_30) ;  /* 0x0000000000940947 */ /* 0x000fea0003800000 */
[----:B------:R-:W-:Y:S01]  /*1750*/  DFMA R4, R24, -R14, R4 ;  /* 0x8000000e1804722b */ /* 0x000fe20000000004 */
[----:B------:R-:W-:-:S09]  /*1760*/  IMAD.MOV.U32 R20, RZ, RZ, RZ ;  /* 0x000000ffff147224 */ /* 0x000fd200078e00ff */
[C---:B------:R-:W-:Y:S02]  /*1770*/  FSETP.NEU.AND P0, PT, R5.reuse, RZ, PT ;  /* 0x000000ff0500720b */ /* 0x040fe40003f0d000 */
[----:B------:R-:W-:-:S04]  /*1780*/  LOP3.LUT R19, R5, 0x80000000, R19, 0x48, !PT ;  /* 0x8000000005137812 */ /* 0x000fc800078e4813 */
[----:B------:R-:W-:-:S07]  /*1790*/  LOP3.LUT R21, R19, R21, RZ, 0xfc, !PT ;  /* 0x0000001513157212 */ /* 0x000fce00078efcff */
[----:B------:R-:W-:Y:S05]  /*17a0*/  @!P0 BRA `(.L_x_30) ;  /* 0x00000000007c8947 */ /* 0x000fea0003800000 */
[----:B------:R-:W-:Y:S01]  /*17b0*/  IMAD.MOV R5, RZ, RZ, -R3 ;  /* 0x000000ffff057224 */ /* 0x000fe200078e0a03 */
[----:B------:R-:W-:Y:S01]  /*17c0*/  DMUL.RP R20, R24, R20 ;  /* 0x0000001418147228 */ /* 0x000fe20000008000 */
[----:B------:R-:W-:Y:S01]  /*17d0*/  IMAD.MOV.U32 R4, RZ, RZ, RZ ;  /* 0x000000ffff047224 */ /* 0x000fe200078e00ff */
[----:B------:R-:W-:-:S05]  /*17e0*/  IADD3 R3, PT, PT, -R3, -0x43300000, RZ ;  /* 0xbcd0000003037810 */ /* 0x000fca0007ffe1ff */
[----:B------:R-:W-:-:S03]  /*17f0*/  DFMA R4, R22, -R4, R24 ;  /* 0x800000041604722b */ /* 0x000fc60000000018 */
[----:B------:R-:W-:-:S07]  /*1800*/  LOP3.LUT R19, R21, R19, RZ, 0x3c, !PT ;  /* 0x0000001315137212 */ /* 0x000fce00078e3cff */
[----:B------:R-:W-:-:S04]  /*1810*/  FSETP.NEU.AND P0, PT, |R5|, R3, PT ;  /* 0x000000030500720b */ /* 0x000fc80003f0d200 */
[----:B------:R-:W-:Y:S02]  /*1820*/  FSEL R22, R20, R22, !P0 ;  /* 0x0000001614167208 */ /* 0x000fe40004000000 */
[----:B------:R-:W-:Y:S01]  /*1830*/  FSEL R23, R19, R23, !P0 ;  /* 0x0000001713177208 */ /* 0x000fe20004000000 */
[----:B------:R-:W-:Y:S06]  /*1840*/  BRA `(.L_x_30) ;  /* 0x0000000000547947 */ /* 0x000fec0003800000 */
.L_x_29:
[----:B------:R-:W-:-:S14]  /*1850*/  DSETP.NAN.AND P0, PT, R20, R20, PT ;  /* 0x000000141400722a */ /* 0x000fdc0003f08000 */
[----:B------:R-:W-:Y:S05]  /*1860*/  @P0 BRA `(.L_x_31) ;  /* 0x0000000000440947 */ /* 0x000fea0003800000 */
[----:B------:R-:W-:-:S14]  /*1870*/  DSETP.NAN.AND P0, PT, R18, R18, PT ;  /* 0x000000121200722a */ /* 0x000fdc0003f08000 */
[----:B------:R-:W-:Y:S05]  /*1880*/  @P0 BRA `(.L_x_32) ;  /* 0x0000000000300947 */ /* 0x000fea0003800000 */
[----:B------:R-:W-:Y:S01]  /*1890*/  ISETP.NE.AND P0, PT, R30, R31, PT ;  /* 0x0000001f1e00720c */ /* 0x000fe20003f05270 */
[----:B------:R-:W-:Y:S02]  /*18a0*/  IMAD.MOV.U32 R22, RZ, RZ, 0x0 ;  /* 0x00000000ff167424 */ /* 0x000fe400078e00ff */
[----:B------:R-:W-:-:S10]  /*18b0*/  IMAD.MOV.U32 R23, RZ, RZ, -0x80000 ;  /* 0xfff80000ff177424 */ /* 0x000fd400078e00ff */
[----:B------:R-:W-:Y:S05]  /*18c0*/  @!P0 BRA `(.L_x_30) ;  /* 0x0000000000348947 */ /* 0x000fea0003800000 */
[----:B------:R-:W-:Y:S02]  /*18d0*/  ISETP.NE.AND P0, PT, R30, 0x7ff00000, PT ;  /* 0x7ff000001e00780c */ /* 0x000fe40003f05270 */
[----:B------:R-:W-:Y:S02]  /*18e0*/  LOP3.LUT R23, R21, 0x80000000, R19, 0x48, !PT ;  /* 0x8000000015177812 */ /* 0x000fe400078e4813 */
[----:B------:R-:W-:-:S13]  /*18f0*/  ISETP.EQ.OR P0, PT, R31, RZ, !P0 ;  /* 0x000000ff1f00720c */ /* 0x000fda0004702670 */
[----:B------:R-:W-:Y:S01]  /*1900*/  @P0 LOP3.LUT R3, R23, 0x7ff00000, RZ, 0xfc, !PT ;  /* 0x7ff0000017030812 */ /* 0x000fe200078efcff */
[----:B------:R-:W-:Y:S02]  /*1910*/  @!P0 IMAD.MOV.U32 R22, RZ, RZ, RZ ;  /* 0x000000ffff168224 */ /* 0x000fe400078e00ff */
[----:B------:R-:W-:Y:S02]  /*1920*/  @P0 IMAD.MOV.U32 R22, RZ, RZ, RZ ;  /* 0x000000ffff160224 */ /* 0x000fe400078e00ff */
[----:B------:R-:W-:Y:S01]  /*1930*/  @P0 IMAD.MOV.U32 R23, RZ, RZ, R3 ;  /* 0x000000ffff170224 */ /* 0x000fe200078e0003 */
[----:B------:R-:W-:Y:S06]  /*1940*/  BRA `(.L_x_30) ;  /* 0x0000000000147947 */ /* 0x000fec0003800000 */
.L_x_32:
[----:B------:R-:W-:Y:S01]  /*1950*/  LOP3.LUT R23, R19, 0x80000, RZ, 0xfc, !PT ;  /* 0x0008000013177812 */ /* 0x000fe200078efcff */
[----:B------:R-:W-:Y:S01]  /*1960*/  IMAD.MOV.U32 R22, RZ, RZ, R18 ;  /* 0x000000ffff167224 */ /* 0x000fe200078e0012 */
[----:B------:R-:W-:Y:S06]  /*1970*/  BRA `(.L_x_30) ;  /* 0x0000000000087947 */ /* 0x000fec0003800000 */
.L_x_31:
[----:B------:R-:W-:Y:S01]  /*1980*/  LOP3.LUT R23, R21, 0x80000, RZ, 0xfc, !PT ;  /* 0x0008000015177812 */ /* 0x000fe200078efcff */
[----:B------:R-:W-:-:S07]  /*1990*/  IMAD.MOV.U32 R22, RZ, RZ, R20 ;  /* 0x000000ffff167224 */ /* 0x000fce00078e0014 */
.L_x_30:
[----:B------:R-:W-:Y:S05]  /*19a0*/  BSYNC.RECONVERGENT B1 ;  /* 0x0000000000017941 */ /* 0x000fea0003800200 */
.L_x_28:
[----:B------:R-:W-:Y:S02]  /*19b0*/  IMAD.MOV.U32 R4, RZ, RZ, R0 ;  /* 0x000000ffff047224 */ /* 0x000fe400078e0000 */
[----:B------:R-:W-:Y:S02]  /*19c0*/  IMAD.MOV.U32 R5, RZ, RZ, 0x0 ;  /* 0x00000000ff057424 */ /* 0x000fe400078e00ff */
[----:B------:R-:W-:Y:S02]  /*19d0*/  IMAD.MOV.U32 R14, RZ, RZ, R22 ;  /* 0x000000ffff0e7224 */ /* 0x000fe400078e0016 */
[----:B------:R-:W-:Y:S01]  /*19e0*/  IMAD.MOV.U32 R15, RZ, RZ, R23 ;  /* 0x000000ffff0f7224 */ /* 0x000fe200078e0017 */
[----:B------:R-:W-:Y:S06]  /*19f0*/  RET.REL.NODEC R4 `(_Z16updateVelocitiesPfS_S_S_S_) ;  /* 0xffffffe404807950 */ /* 0x000fec0003c3ffff */
        .weak           $__internal_1_$__cuda_sm20_dsqrt_rn_f64_mediumpath_v1
        .type           $__internal_1_$__cuda_sm20_dsqrt_rn_f64_mediumpath_v1,@function
        .size           $__internal_1_$__cuda_sm20_dsqrt_rn_f64_mediumpath_v1,($_Z16updateVelocitiesPfS_S_S_S_$__internal_accurate_pow - $__internal_1_$__cuda_sm20_dsqrt_rn_f64_mediumpath_v1)
$__internal_1_$__cuda_sm20_dsqrt_rn_f64_mediumpath_v1:
[----:B------:R-:W-:Y:S01]  /*1a00*/  ISETP.GE.U32.AND P0, PT, R14, -0x3400000, PT ;  /* 0xfcc000000e00780c */ /* 0x000fe20003f06070 */
[----:B------:R-:W-:Y:S01]  /*1a10*/  BSSY.RECONVERGENT B1, `(.L_x_33) ;  /* 0x0000025000017945 */ /* 0x000fe20003800200 */
[----:B------:R-:W-:Y:S02]  /*1a20*/  IMAD.MOV.U32 R14, RZ, RZ, R18 ;  /* 0x000000ffff0e7224 */ /* 0x000fe400078e0012 */
[----:B------:R-:W-:-:S09]  /*1a30*/  IMAD.MOV.U32 R15, RZ, RZ, R19 ;  /* 0x000000ffff0f7224 */ /* 0x000fd200078e0013 */
[----:B------:R-:W-:Y:S05]  /*1a40*/  @!P0 BRA `(.L_x_34) ;  /* 0x0000000000208947 */ /* 0x000fea0003800000 */
[----:B------:R-:W-:-:S10]  /*1a50*/  DFMA.RM R16, R22, R16, R20 ;  /* 0x000000101610722b */ /* 0x000fd40000004014 */
[----:B------:R-:W-:-:S05]  /*1a60*/  IADD3 R18, P0, PT, R16, 0x1, RZ ;  /* 0x0000000110127810 */ /* 0x000fca0007f1e0ff */
[----:B------:R-:W-:-:S06]  /*1a70*/  IMAD.X R19, RZ, RZ, R17, P0 ;  /* 0x000000ffff137224 */ /* 0x000fcc00000e0611 */
[----:B------:R-:W-:-:S08]  /*1a80*/  DFMA.RP R14, -R16, R18, R14 ;  /* 0x00000012100e722b */ /* 0x000fd0000000810e */
[----:B------:R-:W-:-:S06]  /*1a90*/  DSETP.GT.AND P0, PT, R14, RZ, PT ;  /* 0x000000ff0e00722a */ /* 0x000fcc0003f04000 */
[----:B------:R-:W-:Y:S02]  /*1aa0*/  FSEL R16, R18, R16, P0 ;  /* 0x0000001012107208 */ /* 0x000fe40000000000 */
[----:B------:R-:W-:Y:S01]  /*1ab0*/  FSEL R17, R19, R17, P0 ;  /* 0x0000001113117208 */ /* 0x000fe20000000000 */
[----:B------:R-:W-:Y:S06]  /*1ac0*/  BRA `(.L_x_35) ;  /* 0x0000000000647947 */ /* 0x000fec0003800000 */
.L_x_34:
[----:B------:R-:W-:-:S14]  /*1ad0*/  DSETP.NE.AND P0, PT, R14, RZ, PT ;  /* 0x000000ff0e00722a */ /* 0x000fdc0003f05000 */
[----:B------:R-:W-:Y:S05]  /*1ae0*/  @!P0 BRA `(.L_x_36) ;  /* 0x0000000000588947 */ /* 0x000fea0003800000 */
[----:B------:R-:W-:-:S13]  /*1af0*/  ISETP.GE.AND P0, PT, R15, RZ, PT ;  /* 0x000000ff0f00720c */ /* 0x000fda0003f06270 */
[----:B------:R-:W-:Y:S02]  /*1b00*/  @!P0 IMAD.MOV.U32 R16, RZ, RZ, 0x0 ;  /* 0x00000000ff108424 */ /* 0x000fe400078e00ff */
[----:B------:R-:W-:Y:S01]  /*1b10*/  @!P0 IMAD.MOV.U32 R17, RZ, RZ, -0x80000 ;  /* 0xfff80000ff118424 */ /* 0x000fe200078e00ff */
[----:B------:R-:W-:Y:S06]  /*1b20*/  @!P0 BRA `(.L_x_35) ;  /* 0x00000000004c8947 */ /* 0x000fec0003800000 */
[----:B------:R-:W-:-:S13]  /*1b30*/  ISETP.GT.AND P0, PT, R15, 0x7fefffff, PT ;  /* 0x7fefffff0f00780c */ /* 0x000fda0003f04270 */
[----:B------:R-:W-:Y:S05]  /*1b40*/  @P0 BRA `(.L_x_36) ;  /* 0x0000000000400947 */ /* 0x000fea0003800000 */
[----:B------:R-:W-:Y:S01]  /*1b50*/  DMUL R14, R14, 8.11296384146066816958e+31 ;  /* 0x469000000e0e7828 */ /* 0x000fe20000000000 */
[----:B------:R-:W-:Y:S02]  /*1b60*/  IMAD.MOV.U32 R16, RZ, RZ, RZ ;  /* 0x000000ffff107224 */ /* 0x000fe400078e00ff */
[----:B------:R-:W-:Y:S02]  /*1b70*/  IMAD.MOV.U32 R20, RZ, RZ, 0x0 ;  /* 0x00000000ff147424 */ /* 0x000fe400078e00ff */
[----:B------:R-:W-:Y:S01]  /*1b80*/  IMAD.MOV.U32 R21, RZ, RZ, 0x3fd80000 ;  /* 0x3fd80000ff157424 */ /* 0x000fe200078e00ff */
[----:B------:R-:W0:Y:S02]  /*1b90*/  MUFU.RSQ64H R17, R15 ;  /* 0x0000000f00117308 */ /* 0x000e240000001c00 */
[----:B0-----:R-:W-:-:S08]  /*1ba0*/  DMUL R18, R16, R16 ;  /* 0x0000001010127228 */ /* 0x001fd00000000000 */
[----:B------:R-:W-:-:S08]  /*1bb0*/  DFMA R18, R14, -R18, 1 ;  /* 0x3ff000000e12742b */ /* 0x000fd00000000812 */
[----:B------:R-:W-:Y:S02]  /*1bc0*/  DFMA R20, R18, R20, 0.5 ;  /* 0x3fe000001214742b */ /* 0x000fe40000000014 */
[----:B------:R-:W-:-:S08]  /*1bd0*/  DMUL R18, R16, R18 ;  /* 0x0000001210127228 */ /* 0x000fd00000000000 */
[----:B------:R-:W-:-:S08]  /*1be0*/  DFMA R18, R20, R18, R16 ;  /* 0x000000121412722b */ /* 0x000fd00000000010 */
[----:B------:R-:W-:Y:S02]  /*1bf0*/  DMUL R16, R14, R18 ;  /* 0x000000120e107228 */ /* 0x000fe40000000000 */
[----:B------:R-:W-:-:S06]  /*1c00*/  VIADD R19, R19, 0xfff00000 ;  /* 0xfff0000013137836 */ /* 0x000fcc0000000000 */
[----:B------:R-:W-:-:S08]  /*1c10*/  DFMA R20, R16, -R16, R14 ;  /* 0x800000101014722b */ /* 0x000fd0000000000e */
[----:B------:R-:W-:-:S10]  /*1c20*/  DFMA R16, R18, R20, R16 ;  /* 0x000000141210722b */ /* 0x000fd40000000010 */
[----:B------:R-:W-:Y:S01]  /*1c30*/  VIADD R17, R17, 0xfcb00000 ;  /* 0xfcb0000011117836 */ /* 0x000fe20000000000 */
[----:B------:R-:W-:Y:S06]  /*1c40*/  BRA `(.L_x_35) ;  /* 0x0000000000047947 */ /* 0x000fec0003800000 */
.L_x_36:
[----:B------:R-:W-:-:S11]  /*1c50*/  DADD R16, R14, R14 ;  /* 0x000000000e107229 */ /* 0x000fd6000000000e */
.L_x_35:
[----:B------:R-:W-:Y:S05]  /*1c60*/  BSYNC.RECONVERGENT B1 ;  /* 0x0000000000017941 */ /* 0x000fea0003800200 */
.L_x_33:
[----:B------:R-:W-:Y:S02]  /*1c70*/  IMAD.MOV.U32 R14, RZ, RZ, R0 ;  /* 0x000000ffff0e7224 */ /* 0x000fe400078e0000 */
[----:B------:R-:W-:Y:S02]  /*1c80*/  IMAD.MOV.U32 R15, RZ, RZ, 0x0 ;  /* 0x00000000ff0f7424 */ /* 0x000fe400078e00ff */
[----:B------:R-:W-:Y:S02]  /*1c90*/  IMAD.MOV.U32 R22, RZ, RZ, R16 ;  /* 0x000000ffff167224 */ /* 0x000fe400078e0010 */
[----:B------:R-:W-:Y:S01]  /*1ca0*/  IMAD.MOV.U32 R23, RZ, RZ, R17 ;  /* 0x000000ffff177224 */ /* 0x000fe200078e0011 */
[----:B------:R-:W-:Y:S06]  /*1cb0*/  RET.REL.NODEC R14 `(_Z16updateVelocitiesPfS_S_S_S_) ;  /* 0xffffffe00ed07950 */ /* 0x000fec0003c3ffff */
        .type           $_Z16updateVelocitiesPfS_S_S_S_$__internal_accurate_pow,@function
        .size           $_Z16updateVelocitiesPfS_S_S_S_$__internal_accurate_pow,(.L_x_42 - $_Z16updateVelocitiesPfS_S_S_S_$__internal_accurate_pow)
$_Z16updateVelocitiesPfS_S_S_S_$__internal_accurate_pow:
[----:B------:R-:W-:Y:S01]  /*1cc0*/  ISETP.GT.U32.AND P0, PT, R29, 0xfffff, PT ;  /* 0x000fffff1d00780c */ /* 0x000fe20003f04070 */
[----:B------:R-:W-:Y:S01]  /*1cd0*/  IMAD.MOV.U32 R18, RZ, RZ, R29 ;  /* 0x000000ffff127224 */ /* 0x000fe200078e001d */
[----:B------:R-:W-:Y:S01]  /*1ce0*/  UMOV UR6, 0x7d2cafe2 ;  /* 0x7d2cafe200067882 */ /* 0x000fe20000000000 */
[----:B------:R-:W-:Y:S01]  /*1cf0*/  IMAD.MOV.U32 R22, RZ, RZ, 0x41ad3b5a ;  /* 0x41ad3b5aff167424 */ /* 0x000fe200078e00ff */
[----:B------:R-:W-:Y:S01]  /*1d00*/  UMOV UR7, 0x3eb0f5ff ;  /* 0x3eb0f5ff00077882 */ /* 0x000fe20000000000 */
[----:B------:R-:W-:Y:S01]  /*1d10*/  IMAD.MOV.U32 R23, RZ, RZ, 0x3ed0f5d2 ;  /* 0x3ed0f5d2ff177424 */ /* 0x000fe200078e00ff */
[----:B------:R-:W-:Y:S01]  /*1d20*/  UMOV UR10, 0xfefa39ef ;  /* 0xfefa39ef000a7882 */ /* 0x000fe20000000000 */
[----:B------:R-:W-:-:S06]  /*1d30*/  UMOV UR11, 0x3fe62e42 ;  /* 0x3fe62e42000b7882 */ /* 0x000fcc0000000000 */
[----:B------:R-:W-:-:S10]  /*1d40*/  @!P0 DMUL R30, R28, 1.80143985094819840000e+16 ;  /* 0x435000001c1e8828 */ /* 0x000fd40000000000 */
[----:B------:R-:W-:Y:S02]  /*1d50*/  @!P0 IMAD.MOV.U32 R18, RZ, RZ, R31 ;  /* 0x000000ffff128224 */ /* 0x000fe400078e001f */
[----:B------:R-:W-:-:S03]  /*1d60*/  @!P0 IMAD.MOV.U32 R28, RZ, RZ, R30 ;  /* 0x000000ffff1c8224 */ /* 0x000fc600078e001e */
[----:B------:R-:W-:Y:S01]  /*1d70*/  LOP3.LUT R19, R18, 0x800fffff, RZ, 0xc0, !PT ;  /* 0x800fffff12137812 */ /* 0x000fe200078ec0ff */
[----:B------:R-:W-:-:S03]  /*1d80*/  IMAD.MOV.U32 R20, RZ, RZ, R28 ;  /* 0x000000ffff147224 */ /* 0x000fc600078e001c */
[----:B------:R-:W-:-:S04]  /*1d90*/  LOP3.LUT R19, R19, 0x3ff00000, RZ, 0xfc, !PT ;  /* 0x3ff0000013137812 */ /* 0x000fc800078efcff */
[----:B------:R-:W-:Y:S01]  /*1da0*/  ISETP.GE.U32.AND P1, PT, R19, 0x3ff6a09f, PT ;  /* 0x3ff6a09f1300780c */ /* 0x000fe20003f26070 */
[----:B------:R-:W-:-:S12]  /*1db0*/  IMAD.MOV.U32 R21, RZ, RZ, R19 ;  /* 0x000000ffff157224 */ /* 0x000fd800078e0013 */
[----:B------:R-:W-:-:S04]  /*1dc0*/  @P1 VIADD R18, R21, 0xfff00000 ;  /* 0xfff0000015121836 */ /* 0x000fc80000000000 */
[----:B------:R-:W-:Y:S02]  /*1dd0*/  @P1 IMAD.MOV.U32 R21, RZ, RZ, R18 ;  /* 0x000000ffff151224 */ /* 0x000fe400078e0012 */
[----:B------:R-:W-:-:S04]  /*1de0*/  IMAD.MOV.U32 R18, RZ, RZ, RZ ;  /* 0x000000ffff127224 */ /* 0x000fc800078e00ff */
[C---:B------:R-:W-:Y:S02]  /*1df0*/  DADD R26, R20.reuse, 1 ;  /* 0x3ff00000141a7429 */ /* 0x040fe40000000000 */
[----:B------:R-:W-:-:S04]  /*1e00*/  DADD R20, R20, -1 ;  /* 0xbff0000014147429 */ /* 0x000fc80000000000 */
[----:B------:R-:W0:Y:S02]  /*1e10*/  MUFU.RCP64H R19, R27 ;  /* 0x0000001b00137308 */ /* 0x000e240000001800 */
[----:B0-----:R-:W-:-:S08]  /*1e20*/  DFMA R24, -R26, R18, 1 ;  /* 0x3ff000001a18742b */ /* 0x001fd00000000112 */
[----:B------:R-:W-:-:S08]  /*1e30*/  DFMA R24, R24, R24, R24 ;  /* 0x000000181818722b */ /* 0x000fd00000000018 */
[----:B------:R-:W-:-:S08]  /*1e40*/  DFMA R24, R18, R24, R18 ;  /* 0x000000181218722b */ /* 0x000fd00000000012 */
[----:B------:R-:W-:-:S08]  /*1e50*/  DMUL R18, R20, R24 ;  /* 0x0000001814127228 */ /* 0x000fd00000000000 */
[----:B------:R-:W-:-:S08]  /*1e60*/  DFMA R18, R20, R24, R18 ;  /* 0x000000181412722b */ /* 0x000fd00000000012 */
[----:B------:R-:W-:-:S08]  /*1e70*/  DMUL R34, R18, R18 ;  /* 0x0000001212227228 */ /* 0x000fd00000000000 */
[----:B------:R-:W-:Y:S01]  /*1e80*/  DFMA R22, R34, UR6, R22 ;  /* 0x0000000622167c2b */ /* 0x000fe20008000016 */
[----:B------:R-:W-:Y:S01]  /*1e90*/  UMOV UR6, 0x75488a3f ;  /* 0x75488a3f00067882 */ /* 0x000fe20000000000 */
[----:B------:R-:W-:-:S06]  /*1ea0*/  UMOV UR7, 0x3ef3b20a ;  /* 0x3ef3b20a00077882 */ /* 0x000fcc0000000000 */
[----:B------:R-:W-:Y:S01]  /*1eb0*/  DFMA R32, R34, R22, UR6 ;  /* 0x0000000622207e2b */ /* 0x000fe20008000016 */
[----:B------:R-:W-:Y:S01]  /*1ec0*/  UMOV UR6, 0xe4faecd5 ;  /* 0xe4faecd500067882 */ /* 0x000fe20000000000 */
[----:B------:R-:W-:Y:S01]  /*1ed0*/  UMOV UR7, 0x3f1745cd ;  /* 0x3f1745cd00077882 */ /* 0x000fe20000000000 */
[----:B------:R-:W-:-:S05]  /*1ee0*/  DADD R22, R20, -R18 ;  /* 0x0000000014167229 */ /* 0x000fca0000000812 */
[----:B------:R-:W-:Y:S01]  /*1ef0*/  DFMA R32, R34, R32, UR6 ;  /* 0x0000000622207e2b */ /* 0x000fe20008000020 */
[----:B------:R-:W-:Y:S01]  /*1f00*/  UMOV UR6, 0x258a578b ;  /* 0x258a578b00067882 */ /* 0x000fe20000000000 */
[----:B------:R-:W-:Y:S01]  /*1f10*/  UMOV UR7, 0x3f3c71c7 ;  /* 0x3f3c71c700077882 */ /* 0x000fe20000000000 */
[----:B------:R-:W-:-:S05]  /*1f20*/  DADD R22, R22, R22 ;  /* 0x0000000016167229 */ /* 0x000fca0000000016 */
[----:B------:R-:W-:Y:S01]  /*1f30*/  DFMA R32, R34, R32, UR6 ;  /* 0x0000000622207e2b */ /* 0x000fe20008000020 */
[----:B------:R-:W-:Y:S01]  /*1f40*/  UMOV UR6, 0x9242b910 ;  /* 0x9242b91000067882 */ /* 0x000fe20000000000 */
[----:B------:R-:W-:Y:S01]  /*1f50*/  UMOV UR7, 0x3f624924 ;  /* 0x3f62492400077882 */ /* 0x000fe20000000000 */
[----:B------:R-:W-:-:S05]  /*1f60*/  DFMA R22, R20, -R18, R22 ;  /* 0x800000121416722b */ /* 0x000fca0000000016 */
[----:B------:R-:W-:Y:S01]  /*1f70*/  DFMA R32, R34, R32, UR6 ;  /* 0x0000000622207e2b */ /* 0x000fe20008000020 */
[----:B------:R-:W-:Y:S01]  /*1f80*/  UMOV UR6, 0x99999dfb ;  /* 0x99999dfb00067882 */ /* 0x000fe20000000000 */
[----:B------:R-:W-:Y:S01]  /*1f90*/  UMOV UR7, 0x3f899999 ;  /* 0x3f89999900077882 */ /* 0x000fe20000000000 */
[----:B------:R-:W-:Y:S02]  /*1fa0*/  DMUL R22, R24, R22 ;  /* 0x0000001618167228 */ /* 0x000fe40000000000 */
[----:B------:R-:W-:-:S03]  /*1fb0*/  DMUL R24, R18, R18 ;  /* 0x0000001212187228 */ /* 0x000fc60000000000 */
[----:B------:R-:W-:Y:S01]  /*1fc0*/  DFMA R32, R34, R32, UR6 ;  /* 0x0000000622207e2b */ /* 0x000fe20008000020 */
[----:B------:R-:W-:Y:S01]  /*1fd0*/  UMOV UR6, 0x55555555 ;  /* 0x5555555500067882 */ /* 0x000fe20000000000 */
[----:B------:R-:W-:-:S03]  /*1fe0*/  UMOV UR7, 0x3fb55555 ;  /* 0x3fb5555500077882 */ /* 0x000fc60000000000 */
[----:B------:R-:W-:-:S03]  /*1ff0*/  IMAD.MOV.U32 R30, RZ, RZ, R22 ;  /* 0x000000ffff1e7224 */ /* 0x000fc600078e0016 */
[----:B------:R-:W-:-:S08]  /*2000*/  DFMA R20, R34, R32, UR6 ;  /* 0x0000000622147e2b */ /* 0x000fd00008000020 */
[----:B------:R-:W-:Y:S01]  /*2010*/  DADD R26, -R20, UR6 ;  /* 0x00000006141a7e29 */ /* 0x000fe20008000100 */
[----:B------:R-:W-:Y:S01]  /*2020*/  UMOV UR6, 0xb9e7b0 ;  /* 0x00b9e7b000067882 */ /* 0x000fe20000000000 */
[----:B------:R-:W-:-:S06]  /*2030*/  UMOV UR7, 0x3c46a4cb ;  /* 0x3c46a4cb00077882 */ /* 0x000fcc0000000000 */
[----:B------:R-:W-:Y:S01]  /*2040*/  DFMA R26, R34, R32, R26 ;  /* 0x00000020221a722b */ /* 0x000fe2000000001a */
[----:B------:R-:W-:Y:S01]  /*2050*/  SHF.R.U32.HI R34, RZ, 0x14, R29 ;  /* 0x00000014ff227819 */ /* 0x000fe2000001161d */
[C---:B------:R-:W-:Y:S01]  /*2060*/  DFMA R28, R18.reuse, R18, -R24 ;  /* 0x00000012121c722b */ /* 0x040fe20000000818 */
[----:B------:R-:W-:Y:S01]  /*2070*/  @!P0 LEA.HI R34, R31, 0xffffffca, RZ, 0xc ;  /* 0xffffffca1f228811 */ /* 0x000fe200078f60ff */
[----:B------:R-:W-:Y:S01]  /*2080*/  VIADD R31, R23, 0x100000 ;  /* 0x00100000171f7836 */ /* 0x000fe20000000000 */
[----:B------:R-:W-:-:S05]  /*2090*/  DMUL R32, R18, R24 ;  /* 0x0000001812207228 */ /* 0x000fca0000000000 */
[----:B------:R-:W-:Y:S02]  /*20a0*/  DFMA R28, R18, R30, R28 ;  /* 0x0000001e121c722b */ /* 0x000fe4000000001c */
[----:B------:R-:W-:Y:S01]  /*20b0*/  DADD R30, R26, -UR6 ;  /* 0x800000061a1e7e29 */ /* 0x000fe20008000000 */
[----:B------:R-:W-:Y:S01]  /*20c0*/  UMOV UR6, 0x80000000 ;  /* 0x8000000000067882 */ /* 0x000fe20000000000 */
[----:B------:R-:W-:Y:S01]  /*20d0*/  DFMA R26, R18, R24, -R32 ;  /* 0x00000018121a722b */ /* 0x000fe20000000820 */
[----:B------:R-:W-:-:S07]  /*20e0*/  UMOV UR7, 0x43300000 ;  /* 0x4330000000077882 */ /* 0x000fce0000000000 */
[----:B------:R-:W-:Y:S02]  /*20f0*/  DFMA R26, R22, R24, R26 ;  /* 0x00000018161a722b */ /* 0x000fe4000000001a */
[----:B------:R-:W-:-:S06]  /*2100*/  DADD R24, R20, R30 ;  /* 0x0000000014187229 */ /* 0x000fcc000000001e */
[----:B------:R-:W-:Y:S02]  /*2110*/  DFMA R26, R18, R28, R26 ;  /* 0x0000001c121a722b */ /* 0x000fe4000000001a */
[----:B------:R-:W-:Y:S02]  /*2120*/  DADD R28, R20, -R24 ;  /* 0x00000000141c7229 */ /* 0x000fe40000000818 */
[----:B------:R-:W-:-:S06]  /*2130*/  DMUL R20, R24, R32 ;  /* 0x0000002018147228 */ /* 0x000fcc0000000000 */
[----:B------:R-:W-:Y:S02]  /*2140*/  DADD R30, R30, R28 ;  /* 0x000000001e1e7229 */ /* 0x000fe4000000001c */
[----:B------:R-:W-:-:S08]  /*2150*/  DFMA R28, R24, R32, -R20 ;  /* 0x00000020181c722b */ /* 0x000fd00000000814 */
[----:B------:R-:W-:-:S08]  /*2160*/  DFMA R26, R24, R26, R28 ;  /* 0x0000001a181a722b */ /* 0x000fd0000000001c */
[----:B------:R-:W-:-:S08]  /*2170*/  DFMA R30, R30, R32, R26 ;  /* 0x000000201e1e722b */ /* 0x000fd0000000001a */
[----:B------:R-:W-:-:S08]  /*2180*/  DADD R26, R20, R30 ;  /* 0x00000000141a7229 */ /* 0x000fd0000000001e */
[--C-:B------:R-:W-:Y:S02]  /*2190*/  DADD R24, R18, R26.reuse ;  /* 0x0000000012187229 */ /* 0x100fe4000000001a */
[----:B------:R-:W-:-:S06]  /*21a0*/  DADD R20, R20, -R26 ;  /* 0x0000000014147229 */ /* 0x000fcc000000081a */
[----:B------:R-:W-:Y:S02]  /*21b0*/  DADD R18, R18, -R24 ;  /* 0x0000000012127229 */ /* 0x000fe40000000818 */
[----:B------:R-:W-:-:S06]  /*21c0*/  DADD R20, R30, R20 ;  /* 0x000000001e147229 */ /* 0x000fcc0000000014 */
[----:B------:R-:W-:-:S08]  /*21d0*/  DADD R18, R26, R18 ;  /* 0x000000001a127229 */ /* 0x000fd00000000012 */
[----:B------:R-:W-:Y:S01]  /*21e0*/  DADD R20, R20, R18 ;  /* 0x0000000014147229 */ /* 0x000fe20000000012 */
[C---:B------:R-:W-:Y:S02]  /*21f0*/  VIADD R18, R34.reuse, 0xfffffc01 ;  /* 0xfffffc0122127836 */ /* 0x040fe40000000000 */
[----:B------:R-:W-:Y:S02]  /*2200*/  @P1 VIADD R18, R34, 0xfffffc02 ;  /* 0xfffffc0222121836 */ /* 0x000fe40000000000 */
[----:B------:R-:W-:-:S03]  /*2210*/  IMAD.MOV.U32 R19, RZ, RZ, 0x43300000 ;  /* 0x43300000ff137424 */ /* 0x000fc600078e00ff */
[----:B------:R-:W-:Y:S01]  /*2220*/  DADD R22, R22, R20 ;  /* 0x0000000016167229 */ /* 0x000fe20000000014 */
[----:B------:R-:W-:-:S06]  /*2230*/  LOP3.LUT R18, R18, 0x80000000, RZ, 0x3c, !PT ;  /* 0x8000000012127812 */ /* 0x000fcc00078e3cff */
[----:B------:R-:W-:Y:S01]  /*2240*/  DADD R20, R18, -UR6 ;  /* 0x8000000612147e29 */ /* 0x000fe20008000000 */
[----:B------:R-:W-:Y:S01]  /*2250*/  UMOV UR6, 0xfefa39ef ;  /* 0xfefa39ef00067882 */ /* 0x000fe20000000000 */
[----:B------:R-:W-:Y:S01]  /*2260*/  DADD R26, R24, R22 ;  /* 0x00000000181a7229 */ /* 0x000fe20000000016 */
[----:B------:R-:W-:-:S07]  /*2270*/  UMOV UR7, 0x3fe62e42 ;  /* 0x3fe62e4200077882 */ /* 0x000fce0000000000 */
[--C-:B------:R-:W-:Y:S01]  /*2280*/  DFMA R18, R20, UR6, R26.reuse ;  /* 0x0000000614127c2b */ /* 0x100fe2000800001a */
[----:B------:R-:W-:Y:S01]  /*2290*/  UMOV UR6, 0x3b39803f ;  /* 0x3b39803f00067882 */ /* 0x000fe20000000000 */
[----:B------:R-:W-:Y:S01]  /*22a0*/  DADD R28, R24, -R26 ;  /* 0x00000000181c7229 */ /* 0x000fe2000000081a */
[----:B------:R-:W-:-:S05]  /*22b0*/  UMOV UR7, 0x3c7abc9e ;  /* 0x3c7abc9e00077882 */ /* 0x000fca0000000000 */
[----:B------:R-:W-:Y:S02]  /*22c0*/  DFMA R24, R20, -UR10, R18 ;  /* 0x8000000a14187c2b */ /* 0x000fe40008000012 */
[----:B------:R-:W-:-:S06]  /*22d0*/  DADD R28, R22, R28 ;  /* 0x00000000161c7229 */ /* 0x000fcc000000001c */
[----:B------:R-:W-:Y:S01]  /*22e0*/  DADD R24, -R26, R24 ;  /* 0x000000001a187229 */ /* 0x000fe20000000118 */
[----:B------:R-:W-:Y:S02]  /*22f0*/  IMAD.MOV.U32 R26, RZ, RZ, 0x652b82fe ;  /* 0x652b82feff1a7424 */ /* 0x000fe400078e00ff */
[----:B------:R-:W-:-:S05]  /*2300*/  IMAD.MOV.U32 R27, RZ, RZ, 0x3ff71547 ;  /* 0x3ff71547ff1b7424 */ /* 0x000fca00078e00ff */
[----:B------:R-:W-:-:S08]  /*2310*/  DADD R22, R28, -R24 ;  /* 0x000000001c167229 */ /* 0x000fd00000000818 */
[----:B------:R-:W-:Y:S01]  /*2320*/  DFMA R22, R20, UR6, R22 ;  /* 0x0000000614167c2b */ /* 0x000fe20008000016 */
[----:B------:R-:W-:Y:S02]  /*2330*/  USHF.L.U32 UR7, UR5, 0x1, URZ ;  /* 0x0000000105077899 */ /* 0x000fe400080006ff */
[----:B------:R-:W-:Y:S02]  /*2340*/  ULOP3.LUT UR6, UR5, 0xff0fffff, URZ, 0xc0, !UPT ;  /* 0xff0fffff05067892 */ /* 0x000fe4000f8ec0ff */
[----:B------:R-:W-:-:S03]  /*2350*/  UISETP.GT.U32.AND UP0, UPT, UR7, -0x2000001, UPT ;  /* 0xfdffffff0700788c */ /* 0x000fc6000bf04070 */
[----:B------:R-:W-:Y:S01]  /*2360*/  DADD R20, R18, R22 ;  /* 0x0000000012147229 */ /* 0x000fe20000000016 */
[----:B------:R-:W-:-:S03]  /*2370*/  USEL UR7, UR6, UR5, UP0 ;  /* 0x0000000506077287 */ /* 0x000fc60008000000 */
[----:B------:R-:W-:-:S04]  /*2380*/  UMOV UR6, UR4 ;  /* 0x0000000400067c82 */ /* 0x000fc80008000000 */
[----:B------:R-:W-:Y:S02]  /*2390*/  DADD R24, R18, -R20 ;  /* 0x0000000012187229 */ /* 0x000fe40000000814 */
[----:B------:R-:W-:-:S06]  /*23a0*/  DMUL R18, R20, UR6 ;  /* 0x0000000614127c28 */ /* 0x000fcc0008000000 */
[----:B------:R-:W-:Y:S02]  /*23b0*/  DADD R22, R22, R24 ;  /* 0x0000000016167229 */ /* 0x000fe40000000018 */
[----:B------:R-:W-:-:S08]  /*23c0*/  DFMA R20, R20, UR6, -R18 ;  /* 0x0000000614147c2b */ /* 0x000fd00008000812 */
[----:B------:R-:W-:Y:S01]  /*23d0*/  DFMA R22, R22, UR6, R20 ;  /* 0x0000000616167c2b */ /* 0x000fe20008000014 */
[----:B------:R-:W-:Y:S01]  /*23e0*/  UMOV UR6, 0x3b39803f ;  /* 0x3b39803f00067882 */ /* 0x000fe20000000000 */
[----:B------:R-:W-:-:S06]  /*23f0*/  UMOV UR7, 0x3c7abc9e ;  /* 0x3c7abc9e00077882 */ /* 0x000fcc0000000000 */
[----:B------:R-:W-:-:S08]  /*2400*/  DADD R28, R18, R22 ;  /* 0x00000000121c7229 */ /* 0x000fd00000000016 */
[----:B------:R-:W-:Y:S02]  /*2410*/  DFMA R26, R28, R26, 6.75539944105574400000e+15 ;  /* 0x433800001c1a742b */ /* 0x000fe4000000001a */
[----:B------:R-:W-:Y:S01]  /*2420*/  FSETP.GEU.AND P0, PT, |R29|, 4.1917929649353027344, PT ;  /* 0x4086232b1d00780b */ /* 0x000fe20003f0e200 */
[----:B------:R-:W-:-:S05]  /*2430*/  DADD R18, R18, -R28 ;  /* 0x0000000012127229 */ /* 0x000fca000000081c */
[----:B------:R-:W-:-:S03]  /*2440*/  DADD R20, R26, -6.75539944105574400000e+15 ;  /* 0xc33800001a147429 */ /* 0x000fc60000000000 */
[----:B------:R-:W-:-:S05]  /*2450*/  DADD R22, R22, R18 ;  /* 0x0000000016167229 */ /* 0x000fca0000000012 */
[----:B------:R-:W-:-:S08]  /*2460*/  DFMA R24, R20, -UR10, R28 ;  /* 0x8000000a14187c2b */ /* 0x000fd0000800001c */
[----:B------:R-:W-:Y:S01]  /*2470*/  DFMA R24, R20, -UR6, R24 ;  /* 0x8000000614187c2b */ /* 0x000fe20008000018 */
[----:B------:R-:W-:Y:S01]  /*2480*/  UMOV UR6, 0x69ce2bdf ;  /* 0x69ce2bdf00067882 */ /* 0x000fe20000000000 */
[----:B------:R-:W-:Y:S01]  /*2490*/  IMAD.MOV.U32 R20, RZ, RZ, -0x35dec16 ;  /* 0xfca213eaff147424 */ /* 0x000fe200078e00ff */
[----:B------:R-:W-:Y:S01]  /*24a0*/  UMOV UR7, 0x3e5ade15 ;  /* 0x3e5ade1500077882 */ /* 0x000fe20000000000 */
[----:B------:R-:W-:-:S06]  /*24b0*/  IMAD.MOV.U32 R21, RZ, RZ, 0x3e928af3 ;  /* 0x3e928af3ff157424 */ /* 0x000fcc00078e00ff */
[----:B------:R-:W-:Y:S01]  /*24c0*/  DFMA R20, R24, UR6, R20 ;  /* 0x0000000618147c2b */ /* 0x000fe20008000014 */
[----:B------:R-:W-:Y:S01]  /*24d0*/  UMOV UR6, 0x62401315 ;  /* 0x6240131500067882 */ /* 0x000fe20000000000 */
[----:B------:R-:W-:-:S06]  /*24e0*/  UMOV UR7, 0x3ec71dee ;  /* 0x3ec71dee00077882 */ /* 0x000fcc0000000000 */
[----:B------:R-:W-:Y:S01]  /*24f0*/  DFMA R20, R24, R20, UR6 ;  /* 0x0000000618147e2b */ /* 0x000fe20008000014 */
        /* <DEDUP_REMOVED lines=20> */
[----:B------:R-:W-:-:S08]  /*2640*/  DFMA R20, R24, R20, UR6 ;  /* 0x0000000618147e2b */ /* 0x000fd00008000014 */
[----:B------:R-:W-:-:S08]  /*2650*/  DFMA R20, R24, R20, 1 ;  /* 0x3ff000001814742b */ /* 0x000fd00000000014 */
[----:B------:R-:W-:-:S10]  /*2660*/  DFMA R20, R24, R20, 1 ;  /* 0x3ff000001814742b */ /* 0x000fd40000000014 */
[----:B------:R-:W-:Y:S02]  /*2670*/  IMAD R25, R26, 0x100000, R21 ;  /* 0x001000001a197824 */ /* 0x000fe400078e0215 */
[----:B------:R-:W-:Y:S01]  /*2680*/  IMAD.MOV.U32 R24, RZ, RZ, R20 ;  /* 0x000000ffff187224 */ /* 0x000fe200078e0014 */
[----:B------:R-:W-:Y:S06]  /*2690*/  @!P0 BRA `(.L_x_37) ;  /* 0x0000000000308947 */ /* 0x000fec0003800000 */
[----:B------:R-:W-:Y:S01]  /*26a0*/  FSETP.GEU.AND P1, PT, |R29|, 4.2275390625, PT ;  /* 0x408748001d00780b */ /* 0x000fe20003f2e200 */
[C---:B------:R-:W-:Y:S02]  /*26b0*/  DADD R24, R28.reuse, +INF ;  /* 0x7ff000001c187429 */ /* 0x040fe40000000000 */
[----:B------:R-:W-:-:S08]  /*26c0*/  DSETP.GEU.AND P0, PT, R28, RZ, PT ;  /* 0x000000ff1c00722a */ /* 0x000fd00003f0e000 */
[----:B------:R-:W-:Y:S02]  /*26d0*/  FSEL R24, R24, RZ, P0 ;  /* 0x000000ff18187208 */ /* 0x000fe40000000000 */
[----:B------:R-:W-:Y:S02]  /*26e0*/  @!P1 LEA.HI R18, R26, R26, RZ, 0x1 ;  /* 0x0000001a1a129211 */ /* 0x000fe400078f08ff */
[----:B------:R-:W-:Y:S02]  /*26f0*/  FSEL R25, R25, RZ, P0 ;  /* 0x000000ff19197208 */ /* 0x000fe40000000000 */
[----:B------:R-:W-:-:S05]  /*2700*/  @!P1 SHF.R.S32.HI R18, RZ, 0x1, R18 ;  /* 0x00000001ff129819 */ /* 0x000fca0000011412 */
[----:B------:R-:W-:Y:S02]  /*2710*/  @!P1 IMAD.IADD R19, R26, 0x1, -R18 ;  /* 0x000000011a139824 */ /* 0x000fe400078e0a12 */
[----:B------:R-:W-:Y:S02]  /*2720*/  @!P1 IMAD R21, R18, 0x100000, R21 ;  /* 0x0010000012159824 */ /* 0x000fe400078e0215 */
[----:B------:R-:W-:Y:S01]  /*2730*/  @!P1 IMAD.MOV.U32 R18, RZ, RZ, RZ ;  /* 0x000000ffff129224 */ /* 0x000fe200078e00ff */
[----:B------:R-:W-:-:S06]  /*2740*/  @!P1 LEA R19, R19, 0x3ff00000, 0x14 ;  /* 0x3ff0000013139811 */ /* 0x000fcc00078ea0ff */
[----:B------:R-:W-:-:S11]  /*2750*/  @!P1 DMUL R24, R20, R18 ;  /* 0x0000001214189228 */ /* 0x000fd60000000000 */
.L_x_37:
[----:B------:R-:W-:Y:S01]  /*2760*/  DFMA R22, R22, R24, R24 ;  /* 0x000000181616722b */ /* 0x000fe20000000018 */
[----:B------:R-:W-:Y:S01]  /*2770*/  IMAD.MOV.U32 R20, RZ, RZ, R0 ;  /* 0x000000ffff147224 */ /* 0x000fe200078e0000 */
[----:B------:R-:W-:Y:S01]  /*2780*/  DSETP.NEU.AND P0, PT, |R24|, +INF , PT ;  /* 0x7ff000001800742a */ /* 0x000fe20003f0d200 */
[----:B------:R-:W-:-:S07]  /*2790*/  IMAD.MOV.U32 R21, RZ, RZ, 0x0 ;  /* 0x00000000ff157424 */ /* 0x000fce00078e00ff */
[----:B------:R-:W-:Y:S02]  /*27a0*/  FSEL R18, R24, R22, !P0 ;  /* 0x0000001618127208 */ /* 0x000fe40004000000 */
[----:B------:R-:W-:Y:S01]  /*27b0*/  FSEL R19, R25, R23, !P0 ;  /* 0x0000001719137208 */ /* 0x000fe20004000000 */
[----:B------:R-:W-:Y:S06]  /*27c0*/  RET.REL.NODEC R20 `(_Z16updateVelocitiesPfS_S_S_S_) ;  /* 0xffffffd8140c7950 */ /* 0x000fec0003c3ffff */
.L_x_38:
        /* <DEDUP_REMOVED lines=11> */
.L_x_42:


//--------------------- .text._Z10initializePfS_S_S_S_ --------------------------
	.section	.text._Z10initializePfS_S_S_S_,"ax",@progbits
	.align	128
        .global         _Z10initializePfS_S_S_S_
        .type           _Z10initializePfS_S_S_S_,@function
        .size           _Z10initializePfS_S_S_S_,(.L_x_45 - _Z10initializePfS_S_S_S_)
        .other          _Z10initializePfS_S_S_S_,@"STO_CUDA_ENTRY STV_DEFAULT"
_Z10initializePfS_S_S_S_:
.text._Z10initializePfS_S_S_S_:
[----:B------:R-:W-:Y:S01]  /*0000*/  LDC R1, c[0x0][0x37c] ;  /* 0x0000df00ff017b82 */ /* 0x000fe20000000800 */
[----:B------:R-:W0:Y:S07]  /*0010*/  S2R R13, SR_TID.X ;  /* 0x00000000000d7919 */ /* 0x000e2e0000002100 */
[----:B------:R-:W0:Y:S01]  /*0020*/  LDC.64 R2, c[0x0][0x380] ;  /* 0x0000e000ff027b82 */ /* 0x000e220000000a00 */
[----:B------:R-:W1:Y:S01]  /*0030*/  LDCU.64 UR4, c[0x0][0x358] ;  /* 0x00006b00ff0477ac */ /* 0x000e620008000a00 */
[----:B------:R-:W-:Y:S01]  /*0040*/  HFMA2 R15, -RZ, RZ, 30, 0 ;  /* 0x4f800000ff0f7431 */ /* 0x000fe200000001ff */
[----:B------:R-:W-:Y:S01]  /*0050*/  MOV R19, 0x448be000 ;  /* 0x448be00000137802 */ /* 0x000fe20000000f00 */
[----:B------:R-:W-:-:S04]  /*0060*/  HFMA2 R17, -RZ, RZ, 0.81396484375, 0.000785350799560546875 ;  /* 0x3a83126fff117431 */ /* 0x000fc800000001ff */
[----:B------:R-:W2:Y:S08]  /*0070*/  LDC.64 R4, c[0x0][0x388] ;  /* 0x0000e200ff047b82 */ /* 0x000eb00000000a00 */
[----:B------:R-:W3:Y:S08]  /*0080*/  LDC.64 R6, c[0x0][0x398] ;  /* 0x0000e600ff067b82 */ /* 0x000ef00000000a00 */
[----:B------:R-:W4:Y:S01]  /*0090*/  LDC.64 R8, c[0x0][0x3a0] ;  /* 0x0000e800ff087b82 */ /* 0x000f220000000a00 */
[----:B0-----:R-:W-:-:S07]  /*00a0*/  IMAD.WIDE.U32 R2, R13, 0x4, R2 ;  /* 0x000000040d027825 */ /* 0x001fce00078e0002 */
[----:B------:R-:W0:Y:S01]  /*00b0*/  LDC.64 R10, c[0x0][0x390] ;  /* 0x0000e400ff0a7b82 */ /* 0x000e220000000a00 */
[C---:B--2---:R-:W-:Y:S01]  /*00c0*/  IMAD.WIDE.U32 R4, R13.reuse, 0x4, R4 ;  /* 0x000000040d047825 */ /* 0x044fe200078e0004 */
[----:B-1----:R-:W-:Y:S03]  /*00d0*/  STG.E desc[UR4][R2.64], R15 ;  /* 0x0000000f02007986 */ /* 0x002fe6000c101904 */
[C---:B---3--:R-:W-:Y:S01]  /*00e0*/  IMAD.WIDE.U32 R6, R13.reuse, 0x4, R6 ;  /* 0x000000040d067825 */ /* 0x048fe200078e0006 */
[----:B------:R-:W-:Y:S03]  /*00f0*/  STG.E desc[UR4][R4.64], R15 ;  /* 0x0000000f04007986 */ /* 0x000fe6000c101904 */
[----:B----4-:R-:W-:-:S04]  /*0100*/  IMAD.WIDE.U32 R8, R13, 0x4, R8 ;  /* 0x000000040d087825 */ /* 0x010fc800078e0008 */
[----:B0-----:R-:W-:Y:S01]  /*0110*/  IMAD.WIDE.U32 R10, R13, 0x4, R10 ;  /* 0x000000040d0a7825 */ /* 0x001fe200078e000a */
[----:B------:R-:W-:-:S05]  /*0120*/  MOV R13, 0x4a83126f ;  /* 0x4a83126f000d7802 */ /* 0x000fca0000000f00 */
[----:B------:R-:W-:Y:S04]  /*0130*/  STG.E desc[UR4][R6.64], R13 ;  /* 0x0000000d06007986 */ /* 0x000fe8000c101904 */
[----:B------:R-:W-:Y:S04]  /*0140*/  STG.E desc[UR4][R8.64], R17 ;  /* 0x0000001108007986 */ /* 0x000fe8000c101904 */
[----:B------:R-:W-:Y:S01]  /*0150*/  STG.E desc[UR4][R10.64], R19 ;  /* 0x000000130a007986 */ /* 0x000fe2000c101904 */
[----:B------:R-:W-:Y:S05]  /*0160*/  EXIT ;  /* 0x000000000000794d */ /* 0x000fea0003800000 */
.L_x_39:
        /* <DEDUP_REMOVED lines=9> */
.L_x_45:


//--------------------- .nv.global.init           --------------------------
	.section	.nv.global.init,"aw",@progbits
	.align	4
.nv.global.init:
	.type		mrg32k3aM1SubSeq,@object
	.size		mrg32k3aM1SubSeq,(mrg32k3aM2SubSeq - mrg32k3aM1SubSeq)
mrg32k3aM1SubSeq:
        /*0000*/ 	.byte	0x0b, 0xcc, 0xee, 0x04, 0x73, 0x29, 0x8b, 0x6f, 0xf6, 0x53, 0x03, 0xf6, 0x23, 0xf6, 0xea, 0xda
        /* <DEDUP_REMOVED lines=125> */
	.type		mrg32k3aM2SubSeq,@object
	.size		mrg32k3aM2SubSeq,(mrg32k3aM1 - mrg32k3aM2SubSeq)
mrg32k3aM2SubSeq:
        /* <DEDUP_REMOVED lines=126> */
	.type		mrg32k3aM1,@object
	.size		mrg32k3aM1,(mrg32k3aM1Seq - mrg32k3aM1)
mrg32k3aM1:
        /* <DEDUP_REMOVED lines=144> */
	.type		mrg32k3aM1Seq,@object
	.size		mrg32k3aM1Seq,(mrg32k3aM2 - mrg32k3aM1Seq)
mrg32k3aM1Seq:
        /* <DEDUP_REMOVED lines=144> */
	.type		mrg32k3aM2,@object
	.size		mrg32k3aM2,(mrg32k3aM2Seq - mrg32k3aM2)
mrg32k3aM2:
        /* <DEDUP_REMOVED lines=144> */
	.type		mrg32k3aM2Seq,@object
	.size		mrg32k3aM2Seq,(precalc_xorwow_matrix - mrg32k3aM2Seq)
mrg32k3aM2Seq:
        /* <DEDUP_REMOVED lines=144> */
	.type		precalc_xorwow_matrix,@object
	.size		precalc_xorwow_matrix,(precalc_xorwow_offset_matrix - precalc_xorwow_matrix)
precalc_xorwow_matrix:
        /* <DEDUP_REMOVED lines=6400> */
	.type		precalc_xorwow_offset_matrix,@object
	.size		precalc_xorwow_offset_matrix,(.L_1 - precalc_xorwow_offset_matrix)
precalc_xorwow_offset_matrix:
        /* <DEDUP_REMOVED lines=6400> */
.L_1:


//--------------------- .nv.shared.reserved.0     --------------------------
	.section	.nv.shared.reserved.0,"aw",@nobits
	.weak		__nv_reservedSMEM_offset_0_alias
	.size		__nv_reservedSMEM_offset_0_alias, 0, 64
	.other		__nv_reservedSMEM_offset_0_alias,@"STO_CUDA_RESERVED_SHARED STV_DEFAULT"
__nv_reservedSMEM_offset_0_alias:
	.zero		0
	.zero		64


//--------------------- .nv.constant0._Z15updatePositionsPfS_S_S_S_ --------------------------
	.section	.nv.constant0._Z15updatePositionsPfS_S_S_S_,"a",@progbits
	.sectionflags	@""
	.align	4
.nv.constant0._Z15updatePositionsPfS_S_S_S_:
	.zero		936


//--------------------- .nv.constant0._Z16updateVelocitiesPfS_S_S_S_ --------------------------
	.section	.nv.constant0._Z16updateVelocitiesPfS_S_S_S_,"a",@progbits
	.sectionflags	@""
	.align	4
.nv.constant0._Z16updateVelocitiesPfS_S_S_S_:
	.zero		936


//--------------------- .nv.constant0._Z10initializePfS_S_S_S_ --------------------------
	.section	.nv.constant0._Z10initializePfS_S_S_S_,"a",@progbits
	.sectionflags	@""
	.align	4
.nv.constant0._Z10initializePfS_S_S_S_:
	.zero		936


//--------------------- SYMBOLS --------------------------

	.type		.nv.reservedSmem.offset0,@object
	.size		.nv.reservedSmem.offset0,0x4
